// auto-generated by cutlass_sweep.gemm — config: {"arch": "sm_100", "cluster_m": 1, "cluster_n": 1, "dtype": "e4m3", "stages": 5, "tile_k": 128, "tile_m": 128, "tile_n": 128}
#include "cutlass/cutlass.h"
#include "cutlass/gemm/collective/collective_builder.hpp"
#include "cutlass/gemm/device/gemm_universal_adapter.h"
#include "cutlass/gemm/kernel/gemm_universal.hpp"
#include "cutlass/epilogue/collective/collective_builder.hpp"

using ElemA = cutlass::float_e4m3_t;
using ElemB = cutlass::float_e4m3_t;
using ElemCD = cutlass::float_e4m3_t;
using Acc  = float;
using TileShape    = cute::Shape<cute::_128, cute::_128, cute::_128>;
using ClusterShape = cute::Shape<cute::_1, cute::_1, cute::_1>;

using CollectiveEpilogue = typename cutlass::epilogue::collective::CollectiveBuilder<
    cutlass::arch::Sm100, cutlass::arch::OpClassTensorOp,
    TileShape, ClusterShape,
    cutlass::epilogue::collective::EpilogueTileAuto,
    Acc, Acc,
    ElemCD, cutlass::layout::RowMajor, 128 / cutlass::sizeof_bits<ElemCD>::value,
    ElemCD, cutlass::layout::RowMajor, 128 / cutlass::sizeof_bits<ElemCD>::value,
    cutlass::epilogue::collective::EpilogueScheduleAuto
  >::CollectiveOp;

using CollectiveMainloop = typename cutlass::gemm::collective::CollectiveBuilder<
    cutlass::arch::Sm100, cutlass::arch::OpClassTensorOp,
    ElemA, cutlass::layout::RowMajor, 128 / cutlass::sizeof_bits<ElemA>::value,
    ElemB, cutlass::layout::ColumnMajor, 128 / cutlass::sizeof_bits<ElemB>::value,
    Acc,
    TileShape, ClusterShape,
    cutlass::gemm::collective::StageCount<5>,
    cutlass::gemm::collective::KernelScheduleAuto
  >::CollectiveOp;

using GemmKernel = cutlass::gemm::kernel::GemmUniversal<
    cute::Shape<int,int,int,int>,
    CollectiveMainloop,
    CollectiveEpilogue
>;
using Gemm = cutlass::gemm::device::GemmUniversalAdapter<GemmKernel>;

// Force the device kernel symbol into the cubin without needing a host main.
auto* _anchor = &cutlass::device_kernel<GemmKernel>;


// ===== COMPILED SASS (sm_100a) =====

	.target	sm_100a

	.elftype	@"ET_EXEC"


//--------------------- .note.nv.tkinfo           --------------------------
	.section	.note.nv.tkinfo,"",@"SHT_NOTE"
	.sectionflags	@"SHF_NOTE_NV_TKINFO"
	.tkinfo
        /*0018*/ 	.word	0x00000002
        /*0030*/ 	.string	""
        /*0030*/ 	.string	"ptxas"
        /*0030*/ 	.string	"Cuda compilation tools, release 13.0, V13.0.88"
        /*0030*/ 	.string	"Build cuda_13.0.r13.0/compiler.36424714_0"
        /*0030*/ 	.string	"-arch sm_100a -m 64 "



//--------------------- .note.nv.cuinfo           --------------------------
	.section	.note.nv.cuinfo,"",@"SHT_NOTE"
	.sectionflags	@"SHF_NOTE_NV_CUINFO"
        /*0018*/ 	.short	0x0002
        /*001a*/ 	.short	0x0064
        /*001c*/ 	.short	0x0082
	.zero		2


//--------------------- .nv.info                  --------------------------
	.section	.nv.info,"",@"SHT_CUDA_INFO"
	.align	4


	//----- nvinfo : EIATTR_REGCOUNT
	.align		4
        /*0000*/ 	.byte	0x04, 0x2f
        /*0002*/ 	.short	(.L_19 - .L_18)
	.align		4
.L_18:
        /*0004*/ 	.word	index@(_ZN7cutlass13device_kernelINS_4gemm6kernel13GemmUniversalIN4cute5tupleIJiiiiEEENS1_10collective13CollectiveMmaINS1_35MainloopSm100TmaUmmaWarpSpecializedILi5ELi2ELi4ENS5_IJNS4_1CILi1EEESB_SB_EEEEENS5_IJNSA_ILi128EEESE_SE_EEENS_12float_e4m3_tENS5_IJlSB_lEEESG_SH_NS4_8TiledMMAINS4_8MMA_AtomIJNS4_10MMA_TraitsINS4_19SM100_MMA_F8F6F4_SSEJSG_SG_fSE_SE_NS4_17integral_constantINS4_4UMMA5MajorELSO_0EEESP_NSM_INSN_7ScaleInELSQ_0EEESR_EEEEEENS4_6LayoutISC_NS5_IJNSA_ILi0EEESV_SV_EEEEENS5_IJNS4_10UnderscoreESY_SY_EEEEENS4_13SM90_TMA_LOADENS4_14ComposedLayoutINS4_7SwizzleILi3ELi4ELi3EEENS4_18smem_ptr_flag_bitsILi8EEENSU_INS5_IJNSA_ILi8EEESE_EEENS5_IJSE_SB_EEEEEEEvNS4_8identityES11_S1B_vS1C_EENS_8epilogue10collective18CollectiveEpilogueINS1E_23Sm100TmaWarpSpecializedILi2ELi2ELi64ELb0ELb0EEEJSF_NS5_IJNSU_ISE_SB_EENSU_INSA_ILi64EEESB_EEEEESG_SH_SG_SH_NS1E_6fusion15FusionCallbacksIS1I_NS1N_17LinearCombinationISG_fSG_fLNS_15FloatRoundStyleE2EEESF_S1M_JEEENS4_5SM1004TMEM4LOAD26SM100_TMEM_LOAD_32dp32b64xES11_NS12_INS13_ILi2ELi4ELi3EEES16_NSU_INS5_IJS17_S1K_EEENS5_IJS1K_SB_EEEEEEENS4_39AutoVectorizingCopyWithAssumedAlignmentILi128EEENS4_14SM90_TMA_STOREES21_S23_S23_EEEvvEEEEvNT_6ParamsE)
        /*0008*/ 	.word	0x000000e0


	//----- nvinfo : EIATTR_FRAME_SIZE
	.align		4
.L_19:
        /*000c*/ 	.byte	0x04, 0x11
        /*000e*/ 	.short	(.L_21 - .L_20)
	.align		4
.L_20:
        /*0010*/ 	.word	index@($__internal_2_$__cuda_sm10x_tcgen05_guardrail_trap_unallocated_columns_being_dealloced)
        /*0014*/ 	.word	0x00000000


	//----- nvinfo : EIATTR_FRAME_SIZE
	.align		4
.L_21:
        /*0018*/ 	.byte	0x04, 0x11
        /*001a*/ 	.short	(.L_23 - .L_22)
	.align		4
.L_22:
        /*001c*/ 	.word	index@($__internal_1_$__cuda_sm10x_tcgen05_guardrail_trap_phase_invalid_during_alloc)
        /*0020*/ 	.word	0x00000000


	//----- nvinfo : EIATTR_FRAME_SIZE
	.align		4
.L_23:
        /*0024*/ 	.byte	0x04, 0x11
        /*0026*/ 	.short	(.L_25 - .L_24)
	.align		4
.L_24:
        /*0028*/ 	.word	index@($__internal_0_$__cuda_sm10x_tcgen05_guardrail_trap_col_being_dealloced_not_returned_by_alloc)
        /*002c*/ 	.word	0x00000000


	//----- nvinfo : EIATTR_FRAME_SIZE
	.align		4
.L_25:
        /*0030*/ 	.byte	0x04, 0x11
        /*0032*/ 	.short	(.L_27 - .L_26)
	.align		4
.L_26:
        /*0034*/ 	.word	index@(_ZN7cutlass13device_kernelINS_4gemm6kernel13GemmUniversalIN4cute5tupleIJiiiiEEENS1_10collective13CollectiveMmaINS1_35MainloopSm100TmaUmmaWarpSpecializedILi5ELi2ELi4ENS5_IJNS4_1CILi1EEESB_SB_EEEEENS5_IJNSA_ILi128EEESE_SE_EEENS_12float_e4m3_tENS5_IJlSB_lEEESG_SH_NS4_8TiledMMAINS4_8MMA_AtomIJNS4_10MMA_TraitsINS4_19SM100_MMA_F8F6F4_SSEJSG_SG_fSE_SE_NS4_17integral_constantINS4_4UMMA5MajorELSO_0EEESP_NSM_INSN_7ScaleInELSQ_0EEESR_EEEEEENS4_6LayoutISC_NS5_IJNSA_ILi0EEESV_SV_EEEEENS5_IJNS4_10UnderscoreESY_SY_EEEEENS4_13SM90_TMA_LOADENS4_14ComposedLayoutINS4_7SwizzleILi3ELi4ELi3EEENS4_18smem_ptr_flag_bitsILi8EEENSU_INS5_IJNSA_ILi8EEESE_EEENS5_IJSE_SB_EEEEEEEvNS4_8identityES11_S1B_vS1C_EENS_8epilogue10collective18CollectiveEpilogueINS1E_23Sm100TmaWarpSpecializedILi2ELi2ELi64ELb0ELb0EEEJSF_NS5_IJNSU_ISE_SB_EENSU_INSA_ILi64EEESB_EEEEESG_SH_SG_SH_NS1E_6fusion15FusionCallbacksIS1I_NS1N_17LinearCombinationISG_fSG_fLNS_15FloatRoundStyleE2EEESF_S1M_JEEENS4_5SM1004TMEM4LOAD26SM100_TMEM_LOAD_32dp32b64xES11_NS12_INS13_ILi2ELi4ELi3EEES16_NSU_INS5_IJS17_S1K_EEENS5_IJS1K_SB_EEEEEEENS4_39AutoVectorizingCopyWithAssumedAlignmentILi128EEENS4_14SM90_TMA_STOREES21_S23_S23_EEEvvEEEEvNT_6ParamsE)
        /*0038*/ 	.word	0x00000000


	//----- nvinfo : EIATTR_MIN_STACK_SIZE
	.align		4
.L_27:
        /*003c*/ 	.byte	0x04, 0x12
        /*003e*/ 	.short	(.L_29 - .L_28)
	.align		4
.L_28:
        /*0040*/ 	.word	index@(_ZN7cutlass13device_kernelINS_4gemm6kernel13GemmUniversalIN4cute5tupleIJiiiiEEENS1_10collective13CollectiveMmaINS1_35MainloopSm100TmaUmmaWarpSpecializedILi5ELi2ELi4ENS5_IJNS4_1CILi1EEESB_SB_EEEEENS5_IJNSA_ILi128EEESE_SE_EEENS_12float_e4m3_tENS5_IJlSB_lEEESG_SH_NS4_8TiledMMAINS4_8MMA_AtomIJNS4_10MMA_TraitsINS4_19SM100_MMA_F8F6F4_SSEJSG_SG_fSE_SE_NS4_17integral_constantINS4_4UMMA5MajorELSO_0EEESP_NSM_INSN_7ScaleInELSQ_0EEESR_EEEEEENS4_6LayoutISC_NS5_IJNSA_ILi0EEESV_SV_EEEEENS5_IJNS4_10UnderscoreESY_SY_EEEEENS4_13SM90_TMA_LOADENS4_14ComposedLayoutINS4_7SwizzleILi3ELi4ELi3EEENS4_18smem_ptr_flag_bitsILi8EEENSU_INS5_IJNSA_ILi8EEESE_EEENS5_IJSE_SB_EEEEEEEvNS4_8identityES11_S1B_vS1C_EENS_8epilogue10collective18CollectiveEpilogueINS1E_23Sm100TmaWarpSpecializedILi2ELi2ELi64ELb0ELb0EEEJSF_NS5_IJNSU_ISE_SB_EENSU_INSA_ILi64EEESB_EEEEESG_SH_SG_SH_NS1E_6fusion15FusionCallbacksIS1I_NS1N_17LinearCombinationISG_fSG_fLNS_15FloatRoundStyleE2EEESF_S1M_JEEENS4_5SM1004TMEM4LOAD26SM100_TMEM_LOAD_32dp32b64xES11_NS12_INS13_ILi2ELi4ELi3EEES16_NSU_INS5_IJS17_S1K_EEENS5_IJS1K_SB_EEEEEEENS4_39AutoVectorizingCopyWithAssumedAlignmentILi128EEENS4_14SM90_TMA_STOREES21_S23_S23_EEEvvEEEEvNT_6ParamsE)
        /*0044*/ 	.word	0x00000000
.L_29:


//--------------------- .nv.compat                --------------------------
	.section	.nv.compat,"",@"SHT_CUDA_COMPAT_INFO"
	.align	4
        /*0000*/ 	.byte	0x02, 0x09, 0x01, 0x00, 0x02, 0x02, 0x02, 0x00, 0x02, 0x05, 0x05, 0x00, 0x03, 0x07, 0x01, 0x01
        /*0010*/ 	.byte	0x02, 0x03, 0x01, 0x00, 0x02, 0x06, 0x01, 0x00, 0x04, 0x0b, 0x08, 0x00, 0x09, 0x00, 0x00, 0x00
        /*0020*/ 	.byte	0x00, 0x00, 0x00, 0x00


//--------------------- .nv.info._ZN7cutlass13device_kernelINS_4gemm6kernel13GemmUniversalIN4cute5tupleIJiiiiEEENS1_10collective13CollectiveMmaINS1_35MainloopSm100TmaUmmaWarpSpecializedILi5ELi2ELi4ENS5_IJNS4_1CILi1EEESB_SB_EEEEENS5_IJNSA_ILi128EEESE_SE_EEENS_12float_e4m3_tENS5_IJlSB_lEEESG_SH_NS4_8TiledMMAINS4_8MMA_AtomIJNS4_10MMA_TraitsINS4_19SM100_MMA_F8F6F4_SSEJSG_SG_fSE_SE_NS4_17integral_constantINS4_4UMMA5MajorELSO_0EEESP_NSM_INSN_7ScaleInELSQ_0EEESR_EEEEEENS4_6LayoutISC_NS5_IJNSA_ILi0EEESV_SV_EEEEENS5_IJNS4_10UnderscoreESY_SY_EEEEENS4_13SM90_TMA_LOADENS4_14ComposedLayoutINS4_7SwizzleILi3ELi4ELi3EEENS4_18smem_ptr_flag_bitsILi8EEENSU_INS5_IJNSA_ILi8EEESE_EEENS5_IJSE_SB_EEEEEEEvNS4_8identityES11_S1B_vS1C_EENS_8epilogue10collective18CollectiveEpilogueINS1E_23Sm100TmaWarpSpecializedILi2ELi2ELi64ELb0ELb0EEEJSF_NS5_IJNSU_ISE_SB_EENSU_INSA_ILi64EEESB_EEEEESG_SH_SG_SH_NS1E_6fusion15FusionCallbacksIS1I_NS1N_17LinearCombinationISG_fSG_fLNS_15FloatRoundStyleE2EEESF_S1M_JEEENS4_5SM1004TMEM4LOAD26SM100_TMEM_LOAD_32dp32b64xES11_NS12_INS13_ILi2ELi4ELi3EEES16_NSU_INS5_IJS17_S1K_EEENS5_IJS1K_SB_EEEEEEENS4_39AutoVectorizingCopyWithAssumedAlignmentILi128EEENS4_14SM90_TMA_STOREES21_S23_S23_EEEvvEEEEvNT_6ParamsE --------------------------
	.section	.nv.info._ZN7cutlass13device_kernelINS_4gemm6kernel13GemmUniversalIN4cute5tupleIJiiiiEEENS1_10collective13CollectiveMmaINS1_35MainloopSm100TmaUmmaWarpSpecializedILi5ELi2ELi4ENS5_IJNS4_1CILi1EEESB_SB_EEEEENS5_IJNSA_ILi128EEESE_SE_EEENS_12float_e4m3_tENS5_IJlSB_lEEESG_SH_NS4_8TiledMMAINS4_8MMA_AtomIJNS4_10MMA_TraitsINS4_19SM100_MMA_F8F6F4_SSEJSG_SG_fSE_SE_NS4_17integral_constantINS4_4UMMA5MajorELSO_0EEESP_NSM_INSN_7ScaleInELSQ_0EEESR_EEEEEENS4_6LayoutISC_NS5_IJNSA_ILi0EEESV_SV_EEEEENS5_IJNS4_10UnderscoreESY_SY_EEEEENS4_13SM90_TMA_LOADENS4_14ComposedLayoutINS4_7SwizzleILi3ELi4ELi3EEENS4_18smem_ptr_flag_bitsILi8EEENSU_INS5_IJNSA_ILi8EEESE_EEENS5_IJSE_SB_EEEEEEEvNS4_8identityES11_S1B_vS1C_EENS_8epilogue10collective18CollectiveEpilogueINS1E_23Sm100TmaWarpSpecializedILi2ELi2ELi64ELb0ELb0EEEJSF_NS5_IJNSU_ISE_SB_EENSU_INSA_ILi64EEESB_EEEEESG_SH_SG_SH_NS1E_6fusion15FusionCallbacksIS1I_NS1N_17LinearCombinationISG_fSG_fLNS_15FloatRoundStyleE2EEESF_S1M_JEEENS4_5SM1004TMEM4LOAD26SM100_TMEM_LOAD_32dp32b64xES11_NS12_INS13_ILi2ELi4ELi3EEES16_NSU_INS5_IJS17_S1K_EEENS5_IJS1K_SB_EEEEEEENS4_39AutoVectorizingCopyWithAssumedAlignmentILi128EEENS4_14SM90_TMA_STOREES21_S23_S23_EEEvvEEEEvNT_6ParamsE,"",@"SHT_CUDA_INFO"
	.sectionflags	@""
	.align	4


	//----- nvinfo : EIATTR_CUDA_API_VERSION
	.align		4
        /*0000*/ 	.byte	0x04, 0x37
        /*0002*/ 	.short	(.L_31 - .L_30)
.L_30:
        /*0004*/ 	.word	0x00000082


	//----- nvinfo : EIATTR_KPARAM_INFO
	.align		4
.L_31:
        /*0008*/ 	.byte	0x04, 0x17
        /*000a*/ 	.short	(.L_33 - .L_32)
.L_32:
        /*000c*/ 	.word	0x00000000
        /*0010*/ 	.short	0x0000
        /*0012*/ 	.short	0x0000
        /*0014*/ 	.byte	0x00, 0xf0, 0x01, 0x20


	//----- nvinfo : EIATTR_AT_ENTRY_FRAGMENTS
	.align		4
.L_33:
        /*0018*/ 	.byte	0x04, 0x4f
        /*001a*/ 	.short	(.L_35 - .L_34)


	//   ....[0]....
.L_34:
        /*001c*/ 	.word	0x00000006


	//----- nvinfo : EIATTR_RESERVED_SMEM_USED
	.align		4
.L_35:
        /*0020*/ 	.byte	0x01, 0x41
	.zero		2


	//----- nvinfo : EIATTR_SPARSE_MMA_MASK
	.align		4
        /*0024*/ 	.byte	0x03, 0x50
        /*0026*/ 	.short	0x0000


	//----- nvinfo : EIATTR_TCGEN05_1CTA_USED
	.align		4
        /*0028*/ 	.byte	0x01, 0x51
	.zero		2


	//----- nvinfo : EIATTR_MAXREG_COUNT
	.align		4
        /*002c*/ 	.byte	0x03, 0x1b
        /*002e*/ 	.short	0x00ff


	//----- nvinfo : EIATTR_NUM_BARRIERS
	.align		4
        /*0030*/ 	.byte	0x02, 0x4c
        /*0032*/ 	.byte	0x07
	.zero		1


	//----- nvinfo : EIATTR_EXTERNS
	.align		4
        /*0034*/ 	.byte	0x04, 0x0f
        /*0036*/ 	.short	(.L_37 - .L_36)


	//   ....[0]....
	.align		4
.L_36:
        /*0038*/ 	.word	index@(__assertfail)


	//----- nvinfo : EIATTR_MERCURY_ISA_VERSION
	.align		4
.L_37:
        /*003c*/ 	.byte	0x03, 0x5f
        /*003e*/ 	.short	0x0101


	//----- nvinfo : EIATTR_INT_WARP_WIDE_INSTR_OFFSETS
	.align		4
        /*0040*/ 	.byte	0x04, 0x31
        /*0042*/ 	.short	(.L_39 - .L_38)


	//   ....[0]....
.L_38:
        /*0044*/ 	.word	0x00001da0


	//   ....[1]....
        /*0048*/ 	.word	0x00003880


	//   ....[2]....
        /*004c*/ 	.word	0x000038a0


	//   ....[3]....
        /*0050*/ 	.word	0x000038d0


	//   ....[4]....
        /*0054*/ 	.word	0x00004200


	//   ....[5]....
        /*0058*/ 	.word	0x00004270


	//   ....[6]....
        /*005c*/ 	.word	0x00004450


	//   ....[7]....
        /*0060*/ 	.word	0x000045b0


	//----- nvinfo : EIATTR_COOP_GROUP_MASK_REGIDS
	.align		4
.L_39:
        /*0064*/ 	.byte	0x04, 0x29
        /*0066*/ 	.short	(.L_41 - .L_40)


	//   ....[0]....
.L_40:
        /*0068*/ 	.word	0xffffffff


	//   ....[1]....
        /*006c*/ 	.word	0xffffffff


	//   ....[2]....
        /*0070*/ 	.word	0xffffffff


	//   ....[3]....
        /*0074*/ 	.word	0xffffffff


	//   ....[4]....
        /*0078*/ 	.word	0xffffffff


	//   ....[5]....
        /*007c*/ 	.word	0xffffffff


	//   ....[6]....
        /*0080*/ 	.word	0xffffffff


	//   ....[7]....
        /*0084*/ 	.word	0xffffffff


	//   ....[8]....
        /*0088*/ 	.word	0xffffffff


	//   ....[9]....
        /*008c*/ 	.word	0xffffffff


	//   ....[10]....
        /*0090*/ 	.word	0xffffffff


	//   ....[11]....
        /*0094*/ 	.word	0xffffffff


	//   ....[12]....
        /*0098*/ 	.word	0xffffffff


	//----- nvinfo : EIATTR_COOP_GROUP_INSTR_OFFSETS
	.align		4
.L_41:
        /*009c*/ 	.byte	0x04, 0x28
        /*009e*/ 	.short	(.L_43 - .L_42)


	//   ....[0]....
.L_42:
        /*00a0*/ 	.word	0x00000090


	//   ....[1]....
        /*00a4*/ 	.word	0x000004d0


	//   ....[2]....
        /*00a8*/ 	.word	0x00000660


	//   ....[3]....
        /*00ac*/ 	.word	0x000007c0


	//   ....[4]....
        /*00b0*/ 	.word	0x000008c0


	//   ....[5]....
        /*00b4*/ 	.word	0x00000a30


	//   ....[6]....
        /*00b8*/ 	.word	0x00000bd0


	//   ....[7]....
        /*00bc*/ 	.word	0x00001c80


	//   ....[8]....
        /*00c0*/ 	.word	0x00002af0


	//   ....[9]....
        /*00c4*/ 	.word	0x00002d00


	//   ....[10]....
        /*00c8*/ 	.word	0x00002d30


	//   ....[11]....
        /*00cc*/ 	.word	0x00003760


	//   ....[12]....
        /*00d0*/ 	.word	0x00003990


	//----- nvinfo : EIATTR_VRC_CTA_INIT_COUNT
	.align		4
.L_43:
        /*00d4*/ 	.byte	0x02, 0x4a
        /*00d6*/ 	.byte	0x80
	.zero		1


	//----- nvinfo : EIATTR_SYSCALL_OFFSETS
	.align		4
        /*00d8*/ 	.byte	0x04, 0x46
        /*00da*/ 	.short	(.L_45 - .L_44)


	//   ....[0]....
.L_44:
        /*00dc*/ 	.word	0x00004fe0


	//   ....[1]....
        /*00e0*/ 	.word	0x00005120


	//   ....[2]....
        /*00e4*/ 	.word	0x00005980


	//   ....[3]....
        /*00e8*/ 	.word	0x00006f90


	//----- nvinfo : EIATTR_MBARRIER_INSTR_OFFSETS
	.align		4
.L_45:
        /*00ec*/ 	.byte	0x04, 0x39
        /*00ee*/ 	.short	(.L_47 - .L_46)


	//   ....[0]....
.L_46:
        /*00f0*/ 	.word	0x000005b0
        /*00f4*/ 	.word	0x000000ff
        /*00f8*/ 	.word	0x00000000
        /*00fc*/ 	.short	0x0100
        /*00fe*/ 	.byte	0x05
	.zero		1


	//   ....[1]....
        /*0100*/ 	.word	0x000005c0
        /*0104*/ 	.word	0x000000ff
        /*0108*/ 	.word	0x00000028
        /*010c*/ 	.short	0x0100
        /*010e*/ 	.byte	0x05
	.zero		1


	//   ....[2]....
        /*0110*/ 	.word	0x000005d0
        /*0114*/ 	.word	0x000000ff
        /*0118*/ 	.word	0x00000008
        /*011c*/ 	.short	0x0100
        /*011e*/ 	.byte	0x05
	.zero		1


	//   ....[3]....
        /*0120*/ 	.word	0x000005e0
        /*0124*/ 	.word	0x000000ff
        /*0128*/ 	.word	0x00000030
        /*012c*/ 	.short	0x0100
        /*012e*/ 	.byte	0x05
	.zero		1


	//   ....[4]....
        /*0130*/ 	.word	0x000005f0
        /*0134*/ 	.word	0x000000ff
        /*0138*/ 	.word	0x00000010
        /*013c*/ 	.short	0x0100
        /*013e*/ 	.byte	0x05
	.zero		1


	//   ....[5]....
        /*0140*/ 	.word	0x00000600
        /*0144*/ 	.word	0x000000ff
        /*0148*/ 	.word	0x00000038
        /*014c*/ 	.short	0x0100
        /*014e*/ 	.byte	0x05
	.zero		1


	//   ....[6]....
        /*0150*/ 	.word	0x00000610
        /*0154*/ 	.word	0x000000ff
        /*0158*/ 	.word	0x00000018
        /*015c*/ 	.short	0x0100
        /*015e*/ 	.byte	0x05
	.zero		1


	//   ....[7]....
        /*0160*/ 	.word	0x00000620
        /*0164*/ 	.word	0x000000ff
        /*0168*/ 	.word	0x00000040
        /*016c*/ 	.short	0x0100
        /*016e*/ 	.byte	0x05
	.zero		1


	//   ....[8]....
        /*0170*/ 	.word	0x00000630
        /*0174*/ 	.word	0x000000ff
        /*0178*/ 	.word	0x00000020
        /*017c*/ 	.short	0x0100
        /*017e*/ 	.byte	0x05
	.zero		1


	//   ....[9]....
        /*0180*/ 	.word	0x00000640
        /*0184*/ 	.word	0x000000ff
        /*0188*/ 	.word	0x00000048
        /*018c*/ 	.short	0x0100
        /*018e*/ 	.byte	0x05
	.zero		1


	//   ....[10]....
        /*0190*/ 	.word	0x00000770
        /*0194*/ 	.word	0x000000ff
        /*0198*/ 	.word	0x00000050
        /*019c*/ 	.short	0x0100
        /*019e*/ 	.byte	0x07
	.zero		1


	//   ....[11]....
        /*01a0*/ 	.word	0x00000780
        /*01a4*/ 	.word	0x000000ff
        /*01a8*/ 	.word	0x00000060
        /*01ac*/ 	.short	0x0100
        /*01ae*/ 	.byte	0x07
	.zero		1


	//   ....[12]....
        /*01b0*/ 	.word	0x00000790
        /*01b4*/ 	.word	0x000000ff
        /*01b8*/ 	.word	0x00000058
        /*01bc*/ 	.short	0x0100
        /*01be*/ 	.byte	0x07
	.zero		1


	//   ....[13]....
        /*01c0*/ 	.word	0x000007a0
        /*01c4*/ 	.word	0x000000ff
        /*01c8*/ 	.word	0x00000068
        /*01cc*/ 	.short	0x0100
        /*01ce*/ 	.byte	0x07
	.zero		1


	//   ....[14]....
        /*01d0*/ 	.word	0x00000890
        /*01d4*/ 	.word	0x000000ff
        /*01d8*/ 	.word	0x00000070
        /*01dc*/ 	.short	0x0100
        /*01de*/ 	.byte	0x05
	.zero		1


	//   ....[15]....
        /*01e0*/ 	.word	0x000008a0
        /*01e4*/ 	.word	0x000000ff
        /*01e8*/ 	.word	0x00000078
        /*01ec*/ 	.short	0x0100
        /*01ee*/ 	.byte	0x05
	.zero		1


	//   ....[16]....
        /*01f0*/ 	.word	0x000009e0
        /*01f4*/ 	.word	0x000000ff
        /*01f8*/ 	.word	0x00000080
        /*01fc*/ 	.short	0x0100
        /*01fe*/ 	.byte	0x05
	.zero		1


	//   ....[17]....
        /*0200*/ 	.word	0x000009f0
        /*0204*/ 	.word	0x000000ff
        /*0208*/ 	.word	0x00000090
        /*020c*/ 	.short	0x0100
        /*020e*/ 	.byte	0x05
	.zero		1


	//   ....[18]....
        /*0210*/ 	.word	0x00000a00
        /*0214*/ 	.word	0x000000ff
        /*0218*/ 	.word	0x00000088
        /*021c*/ 	.short	0x0100
        /*021e*/ 	.byte	0x05
	.zero		1


	//   ....[19]....
        /*0220*/ 	.word	0x00000a10
        /*0224*/ 	.word	0x000000ff
        /*0228*/ 	.word	0x00000098
        /*022c*/ 	.short	0x0100
        /*022e*/ 	.byte	0x05
	.zero		1


	//   ....[20]....
        /*0230*/ 	.word	0x00000b40
        /*0234*/ 	.word	0x000000ff
        /*0238*/ 	.word	0x000000a0
        /*023c*/ 	.short	0x0100
        /*023e*/ 	.byte	0x07
	.zero		1


	//   ....[21]....
        /*0240*/ 	.word	0x00000b50
        /*0244*/ 	.word	0x000000ff
        /*0248*/ 	.word	0x000000c0
        /*024c*/ 	.short	0x0100
        /*024e*/ 	.byte	0x07
	.zero		1


	//   ....[22]....
        /*0250*/ 	.word	0x00000b60
        /*0254*/ 	.word	0x000000ff
        /*0258*/ 	.word	0x000000a8
        /*025c*/ 	.short	0x0100
        /*025e*/ 	.byte	0x07
	.zero		1


	//   ....[23]....
        /*0260*/ 	.word	0x00000b70
        /*0264*/ 	.word	0x000000ff
        /*0268*/ 	.word	0x000000c8
        /*026c*/ 	.short	0x0100
        /*026e*/ 	.byte	0x07
	.zero		1


	//   ....[24]....
        /*0270*/ 	.word	0x00000b80
        /*0274*/ 	.word	0x000000ff
        /*0278*/ 	.word	0x000000b0
        /*027c*/ 	.short	0x0100
        /*027e*/ 	.byte	0x07
	.zero		1


	//   ....[25]....
        /*0280*/ 	.word	0x00000b90
        /*0284*/ 	.word	0x000000ff
        /*0288*/ 	.word	0x000000d0
        /*028c*/ 	.short	0x0100
        /*028e*/ 	.byte	0x07
	.zero		1


	//   ....[26]....
        /*0290*/ 	.word	0x00000ba0
        /*0294*/ 	.word	0x000000ff
        /*0298*/ 	.word	0x000000b8
        /*029c*/ 	.short	0x0100
        /*029e*/ 	.byte	0x07
	.zero		1


	//   ....[27]....
        /*02a0*/ 	.word	0x00000bb0
        /*02a4*/ 	.word	0x000000ff
        /*02a8*/ 	.word	0x000000d8
        /*02ac*/ 	.short	0x0100
        /*02ae*/ 	.byte	0x07
	.zero		1


	//   ....[28]....
        /*02b0*/ 	.word	0x00000ca0
        /*02b4*/ 	.word	0x000000ff
        /*02b8*/ 	.word	0x000000e0
        /*02bc*/ 	.short	0x0100
        /*02be*/ 	.byte	0x05
	.zero		1


	//   ....[29]....
        /*02c0*/ 	.word	0x00000cb0
        /*02c4*/ 	.word	0x000000ff
        /*02c8*/ 	.word	0x000000f0
        /*02cc*/ 	.short	0x0100
        /*02ce*/ 	.byte	0x05
	.zero		1


	//   ....[30]....
        /*02d0*/ 	.word	0x00000cc0
        /*02d4*/ 	.word	0x000000ff
        /*02d8*/ 	.word	0x000000e8
        /*02dc*/ 	.short	0x0100
        /*02de*/ 	.byte	0x05
	.zero		1


	//   ....[31]....
        /*02e0*/ 	.word	0x00000cd0
        /*02e4*/ 	.word	0x000000ff
        /*02e8*/ 	.word	0x000000f8
        /*02ec*/ 	.short	0x0100
        /*02ee*/ 	.byte	0x05
	.zero		1


	//   ....[32]....
        /*02f0*/ 	.word	0x000015a0
        /*02f4*/ 	.word	0x00000003
        /*02f8*/ 	.word	0x000000f0
        /*02fc*/ 	.short	0x010a
        /*02fe*/ 	.byte	0xff
	.zero		1


	//   ....[33]....
        /*0300*/ 	.word	0x000015d0
        /*0304*/ 	.word	0x00000003
        /*0308*/ 	.word	0x000000e0
        /*030c*/ 	.short	0x0101
        /*030e*/ 	.byte	0xff
	.zero		1


	//   ....[34]....
        /*0310*/ 	.word	0x000016a0
        /*0314*/ 	.word	0x000000ff
        /*0318*/ 	.word	0x00000028
        /*031c*/ 	.short	0x010a
        /*031e*/ 	.byte	0x08
	.zero		1


	//   ....[35]....
        /*0320*/ 	.word	0x00001740
        /*0324*/ 	.word	0x000000ff
        /*0328*/ 	.word	0x00000028
        /*032c*/ 	.short	0x010a
        /*032e*/ 	.byte	0x21
	.zero		1


	//   ....[36]....
        /*0330*/ 	.word	0x000018a0
        /*0334*/ 	.word	0x000000ff
        /*0338*/ 	.word	0x00000028
        /*033c*/ 	.short	0x010a
        /*033e*/ 	.byte	0x08
	.zero		1


	//   ....[37]....
        /*0340*/ 	.word	0x00001990
        /*0344*/ 	.word	0x000000ff
        /*0348*/ 	.word	0x00000078
        /*034c*/ 	.short	0x0101
        /*034e*/ 	.byte	0x04
	.zero		1


	//   ....[38]....
        /*0350*/ 	.word	0x000019b0
        /*0354*/ 	.word	0x000000ff
        /*0358*/ 	.word	0x00000028
        /*035c*/ 	.short	0x010a
        /*035e*/ 	.byte	0x08
	.zero		1


	//   ....[39]....
        /*0360*/ 	.word	0x00001a30
        /*0364*/ 	.word	0x000000ff
        /*0368*/ 	.word	0x00000028
        /*036c*/ 	.short	0x010a
        /*036e*/ 	.byte	0x11
	.zero		1


	//   ....[40]....
        /*0370*/ 	.word	0x00001b90
        /*0374*/ 	.word	0x000000ff
        /*0378*/ 	.word	0x00000028
        /*037c*/ 	.short	0x010a
        /*037e*/ 	.byte	0x08
	.zero		1


	//   ....[41]....
        /*0380*/ 	.word	0x00001cb0
        /*0384*/ 	.word	0x00000002
        /*0388*/ 	.word	0x00000080
        /*038c*/ 	.short	0x010a
        /*038e*/ 	.byte	0xff
	.zero		1


	//   ....[42]....
        /*0390*/ 	.word	0x00001d70
        /*0394*/ 	.word	0x00000002
        /*0398*/ 	.word	0x00000000
        /*039c*/ 	.short	0x0101
        /*039e*/ 	.byte	0xff
	.zero		1


	//   ....[43]....
        /*03a0*/ 	.word	0x000022d0
        /*03a4*/ 	.word	0x000000ff
        /*03a8*/ 	.word	0x00000000
        /*03ac*/ 	.short	0x010a
        /*03ae*/ 	.byte	0x05
	.zero		1


	//   ....[44]....
        /*03b0*/ 	.word	0x00002360
        /*03b4*/ 	.word	0x000000ff
        /*03b8*/ 	.word	0x00000000
        /*03bc*/ 	.short	0x010a
        /*03be*/ 	.byte	0x05
	.zero		1


	//   ....[45]....
        /*03c0*/ 	.word	0x000023f0
        /*03c4*/ 	.word	0x000000ff
        /*03c8*/ 	.word	0x00000000
        /*03cc*/ 	.short	0x010a
        /*03ce*/ 	.byte	0x05
	.zero		1


	//   ....[46]....
        /*03d0*/ 	.word	0x00002480
        /*03d4*/ 	.word	0x000000ff
        /*03d8*/ 	.word	0x00000000
        /*03dc*/ 	.short	0x010a
        /*03de*/ 	.byte	0x05
	.zero		1


	//   ....[47]....
        /*03e0*/ 	.word	0x00002520
        /*03e4*/ 	.word	0x00000000
        /*03e8*/ 	.word	0x00000000
        /*03ec*/ 	.short	0x010a
        /*03ee*/ 	.byte	0xff
	.zero		1


	//   ....[48]....
        /*03f0*/ 	.word	0x00002640
        /*03f4*/ 	.word	0x00000000
        /*03f8*/ 	.word	0x000000e0
        /*03fc*/ 	.short	0x010a
        /*03fe*/ 	.byte	0xff
	.zero		1


	//   ....[49]....
        /*0400*/ 	.word	0x000026a0
        /*0404*/ 	.word	0x00000004
        /*0408*/ 	.word	0x00000000
        /*040c*/ 	.short	0x0101
        /*040e*/ 	.byte	0xff
	.zero		1


	//   ....[50]....
        /*0410*/ 	.word	0x000026c0
        /*0414*/ 	.word	0x000000ff
        /*0418*/ 	.word	0x00000090
        /*041c*/ 	.short	0x010a
        /*041e*/ 	.byte	0x05
	.zero		1


	//   ....[51]....
        /*0420*/ 	.word	0x000027e0
        /*0424*/ 	.word	0x00000000
        /*0428*/ 	.word	0x00000080
        /*042c*/ 	.short	0x010a
        /*042e*/ 	.byte	0xff
	.zero		1


	//   ....[52]....
        /*0430*/ 	.word	0x000028f0
        /*0434*/ 	.word	0x00000000
        /*0438*/ 	.word	0x00000000
        /*043c*/ 	.short	0x0101
        /*043e*/ 	.byte	0xff
	.zero		1


	//   ....[53]....
        /*0440*/ 	.word	0x00002980
        /*0444*/ 	.word	0x000000ff
        /*0448*/ 	.word	0x00000090
        /*044c*/ 	.short	0x0106
        /*044e*/ 	.byte	0x05
	.zero		1


	//   ....[54]....
        /*0450*/ 	.word	0x000029a0
        /*0454*/ 	.word	0x000000ff
        /*0458*/ 	.word	0x00000090
        /*045c*/ 	.short	0x010a
        /*045e*/ 	.byte	0x05
	.zero		1


	//   ....[55]....
        /*0460*/ 	.word	0x00002a30
        /*0464*/ 	.word	0x000000ff
        /*0468*/ 	.word	0x00000090
        /*046c*/ 	.short	0x0106
        /*046e*/ 	.byte	0x04
	.zero		1


	//   ....[56]....
        /*0470*/ 	.word	0x00002a70
        /*0474*/ 	.word	0x00000000
        /*0478*/ 	.word	0x00000090
        /*047c*/ 	.short	0x010a
        /*047e*/ 	.byte	0xff
	.zero		1


	//   ....[57]....
        /*0480*/ 	.word	0x00002fb0
        /*0484*/ 	.word	0x00000000
        /*0488*/ 	.word	0x00000080
        /*048c*/ 	.short	0x010a
        /*048e*/ 	.byte	0xff
	.zero		1


	//   ....[58]....
        /*0490*/ 	.word	0x000030c0
        /*0494*/ 	.word	0x00000003
        /*0498*/ 	.word	0x00000000
        /*049c*/ 	.short	0x0101
        /*049e*/ 	.byte	0xff
	.zero		1


	//   ....[59]....
        /*04a0*/ 	.word	0x000030d0
        /*04a4*/ 	.word	0x000000ff
        /*04a8*/ 	.word	0x00000000
        /*04ac*/ 	.short	0x010a
        /*04ae*/ 	.byte	0x06
	.zero		1


	//   ....[60]....
        /*04b0*/ 	.word	0x000030f0
        /*04b4*/ 	.word	0x000000ff
        /*04b8*/ 	.word	0x000000c0
        /*04bc*/ 	.short	0x010a
        /*04be*/ 	.byte	0x07
	.zero		1


	//   ....[61]....
        /*04c0*/ 	.word	0x000031c0
        /*04c4*/ 	.word	0x000000ff
        /*04c8*/ 	.word	0x00000000
        /*04cc*/ 	.short	0x010a
        /*04ce*/ 	.byte	0x06
	.zero		1


	//   ....[62]....
        /*04d0*/ 	.word	0x000032f0
        /*04d4*/ 	.word	0x000000ff
        /*04d8*/ 	.word	0x00000000
        /*04dc*/ 	.short	0x010a
        /*04de*/ 	.byte	0x1a
	.zero		1


	//   ....[63]....
        /*04e0*/ 	.word	0x00003590
        /*04e4*/ 	.word	0x000000ff
        /*04e8*/ 	.word	0x00000000
        /*04ec*/ 	.short	0x010a
        /*04ee*/ 	.byte	0x06
	.zero		1


	//   ....[64]....
        /*04f0*/ 	.word	0x00003620
        /*04f4*/ 	.word	0x000000ff
        /*04f8*/ 	.word	0x00000000
        /*04fc*/ 	.short	0x010a
        /*04fe*/ 	.byte	0x06
	.zero		1


	//   ....[65]....
        /*0500*/ 	.word	0x000036b0
        /*0504*/ 	.word	0x000000ff
        /*0508*/ 	.word	0x00000000
        /*050c*/ 	.short	0x010a
        /*050e*/ 	.byte	0x06
	.zero		1


	//   ....[66]....
        /*0510*/ 	.word	0x00003740
        /*0514*/ 	.word	0x000000ff
        /*0518*/ 	.word	0x00000000
        /*051c*/ 	.short	0x010a
        /*051e*/ 	.byte	0x07
	.zero		1


	//   ....[67]....
        /*0520*/ 	.word	0x00003ba0
        /*0524*/ 	.word	0x00000000
        /*0528*/ 	.word	0x00000080
        /*052c*/ 	.short	0x010a
        /*052e*/ 	.byte	0xff
	.zero		1


	//   ....[68]....
        /*0530*/ 	.word	0x00003c60
        /*0534*/ 	.word	0x00000000
        /*0538*/ 	.word	0x00000000
        /*053c*/ 	.short	0x0101
        /*053e*/ 	.byte	0xff
	.zero		1


	//   ....[69]....
        /*0540*/ 	.word	0x00003f80
        /*0544*/ 	.word	0x000000ff
        /*0548*/ 	.word	0x00000078
        /*054c*/ 	.short	0x010a
        /*054e*/ 	.byte	0x07
	.zero		1


	//   ....[70]....
        /*0550*/ 	.word	0x00004170
        /*0554*/ 	.word	0x000000ff
        /*0558*/ 	.word	0x00000060
        /*055c*/ 	.short	0x010a
        /*055e*/ 	.byte	0x07
	.zero		1


	//   ....[71]....
        /*0560*/ 	.word	0x00004340
        /*0564*/ 	.word	0x000000ff
        /*0568*/ 	.word	0x00000050
        /*056c*/ 	.short	0x010b
        /*056e*/ 	.byte	0x07
	.zero		1


	//   ....[72]....
        /*0570*/ 	.word	0x000043b0
        /*0574*/ 	.word	0x000000ff
        /*0578*/ 	.word	0x00000000
        /*057c*/ 	.short	0x0101
        /*057e*/ 	.byte	0x08
	.zero		1


	//   ....[73]....
        /*0580*/ 	.word	0x000043e0
        /*0584*/ 	.word	0x000000ff
        /*0588*/ 	.word	0x00000068
        /*058c*/ 	.short	0x010a
        /*058e*/ 	.byte	0x07
	.zero		1


	//   ....[74]....
        /*0590*/ 	.word	0x000045f0
        /*0594*/ 	.word	0x000000ff
        /*0598*/ 	.word	0x00000058
        /*059c*/ 	.short	0x010b
        /*059e*/ 	.byte	0x07
	.zero		1


	//   ....[75]....
        /*05a0*/ 	.word	0x00004610
        /*05a4*/ 	.word	0x000000ff
        /*05a8*/ 	.word	0x00000000
        /*05ac*/ 	.short	0x0101
        /*05ae*/ 	.byte	0x0d
	.zero		1


	//   ....[76]....
        /*05b0*/ 	.word	0x00004640
        /*05b4*/ 	.word	0x000000ff
        /*05b8*/ 	.word	0x00000060
        /*05bc*/ 	.short	0x010a
        /*05be*/ 	.byte	0x07
	.zero		1


	//   ....[77]....
        /*05c0*/ 	.word	0x00004680
        /*05c4*/ 	.word	0x00000000
        /*05c8*/ 	.word	0x00000068
        /*05cc*/ 	.short	0x010a
        /*05ce*/ 	.byte	0xff
	.zero		1


	//   ....[78]....
        /*05d0*/ 	.word	0x000049b0
        /*05d4*/ 	.word	0x00000000
        /*05d8*/ 	.word	0x00000080
        /*05dc*/ 	.short	0x010a
        /*05de*/ 	.byte	0xff
	.zero		1


	//   ....[79]....
        /*05e0*/ 	.word	0x00004ac0
        /*05e4*/ 	.word	0x00000000
        /*05e8*/ 	.word	0x00000000
        /*05ec*/ 	.short	0x0101
        /*05ee*/ 	.byte	0xff
	.zero		1


	//   ....[80]....
        /*05f0*/ 	.word	0x00005520
        /*05f4*/ 	.word	0x00000003
        /*05f8*/ 	.word	0x00000050
        /*05fc*/ 	.short	0x010a
        /*05fe*/ 	.byte	0xff
	.zero		1


	//   ....[81]....
        /*0600*/ 	.word	0x00005560
        /*0604*/ 	.word	0x000000cf
        /*0608*/ 	.word	0x000000a0
        /*060c*/ 	.short	0x010a
        /*060e*/ 	.byte	0xff
	.zero		1


	//   ....[82]....
        /*0610*/ 	.word	0x00005690
        /*0614*/ 	.word	0x00000003
        /*0618*/ 	.word	0x00000050
        /*061c*/ 	.short	0x010a
        /*061e*/ 	.byte	0xff
	.zero		1


	//   ....[83]....
        /*0620*/ 	.word	0x000057f0
        /*0624*/ 	.word	0x00000000
        /*0628*/ 	.word	0x00000000
        /*062c*/ 	.short	0x0101
        /*062e*/ 	.byte	0xff
	.zero		1


	//   ....[84]....
        /*0630*/ 	.word	0x00005850
        /*0634*/ 	.word	0x000000cf
        /*0638*/ 	.word	0x000000a0
        /*063c*/ 	.short	0x010a
        /*063e*/ 	.byte	0xff
	.zero		1


	//   ....[85]....
        /*0640*/ 	.word	0x00006c00
        /*0644*/ 	.word	0x000000d2
        /*0648*/ 	.word	0x00000050
        /*064c*/ 	.short	0x010a
        /*064e*/ 	.byte	0xff
	.zero		1


	//   ....[86]....
        /*0650*/ 	.word	0x00006cd0
        /*0654*/ 	.word	0x000000d2
        /*0658*/ 	.word	0x00000050
        /*065c*/ 	.short	0x010a
        /*065e*/ 	.byte	0xff
	.zero		1


	//   ....[87]....
        /*0660*/ 	.word	0x00006e10
        /*0664*/ 	.word	0x00000003
        /*0668*/ 	.word	0x00000000
        /*066c*/ 	.short	0x0101
        /*066e*/ 	.byte	0xff
	.zero		1


	//   ....[88]....
        /*0670*/ 	.word	0x00007320
        /*0674*/ 	.word	0x000000ff
        /*0678*/ 	.word	0x00000000
        /*067c*/ 	.short	0x0101
        /*067e*/ 	.byte	0x05
	.zero		1


	//   ....[89]....
        /*0680*/ 	.word	0x000082a0
        /*0684*/ 	.word	0x00000003
        /*0688*/ 	.word	0x000000f0
        /*068c*/ 	.short	0x010a
        /*068e*/ 	.byte	0xff
	.zero		1


	//   ....[90]....
        /*0690*/ 	.word	0x00008300
        /*0694*/ 	.word	0x00000002
        /*0698*/ 	.word	0x00000028
        /*069c*/ 	.short	0x010a
        /*069e*/ 	.byte	0xff
	.zero		1


	//   ....[91]....
        /*06a0*/ 	.word	0x00008360
        /*06a4*/ 	.word	0x00000002
        /*06a8*/ 	.word	0x00000028
        /*06ac*/ 	.short	0x010a
        /*06ae*/ 	.byte	0xff
	.zero		1


	//   ....[92]....
        /*06b0*/ 	.word	0x000083b0
        /*06b4*/ 	.word	0x00000002
        /*06b8*/ 	.word	0x00000080
        /*06bc*/ 	.short	0x010a
        /*06be*/ 	.byte	0xff
	.zero		1


	//   ....[93]....
        /*06c0*/ 	.word	0x00008410
        /*06c4*/ 	.word	0x00000000
        /*06c8*/ 	.word	0x00000000
        /*06cc*/ 	.short	0x010a
        /*06ce*/ 	.byte	0xff
	.zero		1


	//   ....[94]....
        /*06d0*/ 	.word	0x00008470
        /*06d4*/ 	.word	0x00000000
        /*06d8*/ 	.word	0x00000000
        /*06dc*/ 	.short	0x010a
        /*06de*/ 	.byte	0xff
	.zero		1


	//   ....[95]....
        /*06e0*/ 	.word	0x000084d0
        /*06e4*/ 	.word	0x00000000
        /*06e8*/ 	.word	0x00000000
        /*06ec*/ 	.short	0x010a
        /*06ee*/ 	.byte	0xff
	.zero		1


	//   ....[96]....
        /*06f0*/ 	.word	0x00008530
        /*06f4*/ 	.word	0x00000000
        /*06f8*/ 	.word	0x00000000
        /*06fc*/ 	.short	0x010a
        /*06fe*/ 	.byte	0xff
	.zero		1


	//   ....[97]....
        /*0700*/ 	.word	0x00008580
        /*0704*/ 	.word	0x00000000
        /*0708*/ 	.word	0x000000e0
        /*070c*/ 	.short	0x010a
        /*070e*/ 	.byte	0xff
	.zero		1


	//   ....[98]....
        /*0710*/ 	.word	0x000085e0
        /*0714*/ 	.word	0x00000000
        /*0718*/ 	.word	0x00000090
        /*071c*/ 	.short	0x010a
        /*071e*/ 	.byte	0xff
	.zero		1


	//   ....[99]....
        /*0720*/ 	.word	0x00008630
        /*0724*/ 	.word	0x00000000
        /*0728*/ 	.word	0x00000080
        /*072c*/ 	.short	0x010a
        /*072e*/ 	.byte	0xff
	.zero		1


	//   ....[100]....
        /*0730*/ 	.word	0x00008690
        /*0734*/ 	.word	0x00000000
        /*0738*/ 	.word	0x00000090
        /*073c*/ 	.short	0x010a
        /*073e*/ 	.byte	0xff
	.zero		1


	//   ....[101]....
        /*0740*/ 	.word	0x000086e0
        /*0744*/ 	.word	0x00000000
        /*0748*/ 	.word	0x00000080
        /*074c*/ 	.short	0x010a
        /*074e*/ 	.byte	0xff
	.zero		1


	//   ....[102]....
        /*0750*/ 	.word	0x00008740
        /*0754*/ 	.word	0x00000003
        /*0758*/ 	.word	0x000000c0
        /*075c*/ 	.short	0x010a
        /*075e*/ 	.byte	0xff
	.zero		1


	//   ....[103]....
        /*0760*/ 	.word	0x000087a0
        /*0764*/ 	.word	0x00000000
        /*0768*/ 	.word	0x00000000
        /*076c*/ 	.short	0x010a
        /*076e*/ 	.byte	0xff
	.zero		1


	//   ....[104]....
        /*0770*/ 	.word	0x00008800
        /*0774*/ 	.word	0x00000000
        /*0778*/ 	.word	0x00000000
        /*077c*/ 	.short	0x010a
        /*077e*/ 	.byte	0xff
	.zero		1


	//   ....[105]....
        /*0780*/ 	.word	0x00008860
        /*0784*/ 	.word	0x00000000
        /*0788*/ 	.word	0x00000000
        /*078c*/ 	.short	0x010a
        /*078e*/ 	.byte	0xff
	.zero		1


	//   ....[106]....
        /*0790*/ 	.word	0x000088c0
        /*0794*/ 	.word	0x00000000
        /*0798*/ 	.word	0x00000000
        /*079c*/ 	.short	0x010a
        /*079e*/ 	.byte	0xff
	.zero		1


	//   ....[107]....
        /*07a0*/ 	.word	0x00008920
        /*07a4*/ 	.word	0x00000000
        /*07a8*/ 	.word	0x00000000
        /*07ac*/ 	.short	0x010a
        /*07ae*/ 	.byte	0xff
	.zero		1


	//   ....[108]....
        /*07b0*/ 	.word	0x00008970
        /*07b4*/ 	.word	0x00000000
        /*07b8*/ 	.word	0x00000080
        /*07bc*/ 	.short	0x010a
        /*07be*/ 	.byte	0xff
	.zero		1


	//   ....[109]....
        /*07c0*/ 	.word	0x000089d0
        /*07c4*/ 	.word	0x00000000
        /*07c8*/ 	.word	0x00000078
        /*07cc*/ 	.short	0x010a
        /*07ce*/ 	.byte	0xff
	.zero		1


	//   ....[110]....
        /*07d0*/ 	.word	0x00008a30
        /*07d4*/ 	.word	0x00000003
        /*07d8*/ 	.word	0x00000060
        /*07dc*/ 	.short	0x010a
        /*07de*/ 	.byte	0xff
	.zero		1


	//   ....[111]....
        /*07e0*/ 	.word	0x00008a90
        /*07e4*/ 	.word	0x00000003
        /*07e8*/ 	.word	0x00000068
        /*07ec*/ 	.short	0x010a
        /*07ee*/ 	.byte	0xff
	.zero		1


	//   ....[112]....
        /*07f0*/ 	.word	0x00008af0
        /*07f4*/ 	.word	0x00000000
        /*07f8*/ 	.word	0x00000060
        /*07fc*/ 	.short	0x010a
        /*07fe*/ 	.byte	0xff
	.zero		1


	//   ....[113]....
        /*0800*/ 	.word	0x00008b40
        /*0804*/ 	.word	0x00000000
        /*0808*/ 	.word	0x00000080
        /*080c*/ 	.short	0x010a
        /*080e*/ 	.byte	0xff
	.zero		1


	//   ....[114]....
        /*0810*/ 	.word	0x00008b90
        /*0814*/ 	.word	0x00000003
        /*0818*/ 	.word	0x00000050
        /*081c*/ 	.short	0x010a
        /*081e*/ 	.byte	0xff
	.zero		1


	//   ....[115]....
        /*0820*/ 	.word	0x00008be0
        /*0824*/ 	.word	0x000000cf
        /*0828*/ 	.word	0x000000a0
        /*082c*/ 	.short	0x010a
        /*082e*/ 	.byte	0xff
	.zero		1


	//   ....[116]....
        /*0830*/ 	.word	0x00008c30
        /*0834*/ 	.word	0x000000d2
        /*0838*/ 	.word	0x00000050
        /*083c*/ 	.short	0x010a
        /*083e*/ 	.byte	0xff
	.zero		1


	//----- nvinfo : EIATTR_NUM_MBARRIERS
	.align		4
.L_47:
        /*0840*/ 	.byte	0x03, 0x38
        /*0842*/ 	.short	0x0020


	//----- nvinfo : EIATTR_EXIT_INSTR_OFFSETS
	.align		4
        /*0844*/ 	.byte	0x04, 0x1c
        /*0846*/ 	.short	(.L_49 - .L_48)


	//   ....[0]....
.L_48:
        /*0848*/ 	.word	0x00002550


	//   ....[1]....
        /*084c*/ 	.word	0x00002a40


	//   ....[2]....
        /*0850*/ 	.word	0x00002aa0


	//   ....[3]....
        /*0854*/ 	.word	0x000039a0


	//   ....[4]....
        /*0858*/ 	.word	0x000046b0


	//   ....[5]....
        /*085c*/ 	.word	0x000046f0


	//   ....[6]....
        /*0860*/ 	.word	0x00008290


	//----- nvinfo : EIATTR_MAX_THREADS
	.align		4
.L_49:
        /*0864*/ 	.byte	0x04, 0x05
        /*0866*/ 	.short	(.L_51 - .L_50)
.L_50:
        /*0868*/ 	.word	0x00000100
        /*086c*/ 	.word	0x00000001
        /*0870*/ 	.word	0x00000001


	//----- nvinfo : EIATTR_CRS_STACK_SIZE
	.align		4
.L_51:
        /*0874*/ 	.byte	0x04, 0x1e
        /*0876*/ 	.short	(.L_53 - .L_52)
.L_52:
        /*0878*/ 	.word	0x00000000


	//----- nvinfo : EIATTR_CBANK_PARAM_SIZE
	.align		4
.L_53:
        /*087c*/ 	.byte	0x03, 0x19
        /*087e*/ 	.short	0x0800


	//----- nvinfo : EIATTR_PARAM_CBANK
	.align		4
        /*0880*/ 	.byte	0x04, 0x0a
        /*0882*/ 	.short	(.L_55 - .L_54)
	.align		4
.L_54:
        /*0884*/ 	.word	index@(.nv.constant0._ZN7cutlass13device_kernelINS_4gemm6kernel13GemmUniversalIN4cute5tupleIJiiiiEEENS1_10collective13CollectiveMmaINS1_35MainloopSm100TmaUmmaWarpSpecializedILi5ELi2ELi4ENS5_IJNS4_1CILi1EEESB_SB_EEEEENS5_IJNSA_ILi128EEESE_SE_EEENS_12float_e4m3_tENS5_IJlSB_lEEESG_SH_NS4_8TiledMMAINS4_8MMA_AtomIJNS4_10MMA_TraitsINS4_19SM100_MMA_F8F6F4_SSEJSG_SG_fSE_SE_NS4_17integral_constantINS4_4UMMA5MajorELSO_0EEESP_NSM_INSN_7ScaleInELSQ_0EEESR_EEEEEENS4_6LayoutISC_NS5_IJNSA_ILi0EEESV_SV_EEEEENS5_IJNS4_10UnderscoreESY_SY_EEEEENS4_13SM90_TMA_LOADENS4_14ComposedLayoutINS4_7SwizzleILi3ELi4ELi3EEENS4_18smem_ptr_flag_bitsILi8EEENSU_INS5_IJNSA_ILi8EEESE_EEENS5_IJSE_SB_EEEEEEEvNS4_8identityES11_S1B_vS1C_EENS_8epilogue10collective18CollectiveEpilogueINS1E_23Sm100TmaWarpSpecializedILi2ELi2ELi64ELb0ELb0EEEJSF_NS5_IJNSU_ISE_SB_EENSU_INSA_ILi64EEESB_EEEEESG_SH_SG_SH_NS1E_6fusion15FusionCallbacksIS1I_NS1N_17LinearCombinationISG_fSG_fLNS_15FloatRoundStyleE2EEESF_S1M_JEEENS4_5SM1004TMEM4LOAD26SM100_TMEM_LOAD_32dp32b64xES11_NS12_INS13_ILi2ELi4ELi3EEES16_NSU_INS5_IJS17_S1K_EEENS5_IJS1K_SB_EEEEEEENS4_39AutoVectorizingCopyWithAssumedAlignmentILi128EEENS4_14SM90_TMA_STOREES21_S23_S23_EEEvvEEEEvNT_6ParamsE)
        /*0888*/ 	.short	0x0380
        /*088a*/ 	.short	0x0800


	//----- nvinfo : EIATTR_SW_WAR
	.align		4
.L_55:
        /*088c*/ 	.byte	0x04, 0x36
        /*088e*/ 	.short	(.L_57 - .L_56)
.L_56:
        /*0890*/ 	.word	0x00000008
.L_57:


//--------------------- .nv.callgraph             --------------------------
	.section	.nv.callgraph,"",@"SHT_CUDA_CALLGRAPH"
	.align	4
	.sectionentsize	8
	.align		4
        /*0000*/ 	.word	0x00000000
	.align		4
        /*0004*/ 	.word	0xffffffff
	.align		4
        /*0008*/ 	.word	index@(_ZN7cutlass13device_kernelINS_4gemm6kernel13GemmUniversalIN4cute5tupleIJiiiiEEENS1_10collective13CollectiveMmaINS1_35MainloopSm100TmaUmmaWarpSpecializedILi5ELi2ELi4ENS5_IJNS4_1CILi1EEESB_SB_EEEEENS5_IJNSA_ILi128EEESE_SE_EEENS_12float_e4m3_tENS5_IJlSB_lEEESG_SH_NS4_8TiledMMAINS4_8MMA_AtomIJNS4_10MMA_TraitsINS4_19SM100_MMA_F8F6F4_SSEJSG_SG_fSE_SE_NS4_17integral_constantINS4_4UMMA5MajorELSO_0EEESP_NSM_INSN_7ScaleInELSQ_0EEESR_EEEEEENS4_6LayoutISC_NS5_IJNSA_ILi0EEESV_SV_EEEEENS5_IJNS4_10UnderscoreESY_SY_EEEEENS4_13SM90_TMA_LOADENS4_14ComposedLayoutINS4_7SwizzleILi3ELi4ELi3EEENS4_18smem_ptr_flag_bitsILi8EEENSU_INS5_IJNSA_ILi8EEESE_EEENS5_IJSE_SB_EEEEEEEvNS4_8identityES11_S1B_vS1C_EENS_8epilogue10collective18CollectiveEpilogueINS1E_23Sm100TmaWarpSpecializedILi2ELi2ELi64ELb0ELb0EEEJSF_NS5_IJNSU_ISE_SB_EENSU_INSA_ILi64EEESB_EEEEESG_SH_SG_SH_NS1E_6fusion15FusionCallbacksIS1I_NS1N_17LinearCombinationISG_fSG_fLNS_15FloatRoundStyleE2EEESF_S1M_JEEENS4_5SM1004TMEM4LOAD26SM100_TMEM_LOAD_32dp32b64xES11_NS12_INS13_ILi2ELi4ELi3EEES16_NSU_INS5_IJS17_S1K_EEENS5_IJS1K_SB_EEEEEEENS4_39AutoVectorizingCopyWithAssumedAlignmentILi128EEENS4_14SM90_TMA_STOREES21_S23_S23_EEEvvEEEEvNT_6ParamsE)
	.align		4
        /*000c*/ 	.word	index@(__assertfail)
	.align		4
        /*0010*/ 	.word	0x00000000
	.align		4
        /*0014*/ 	.word	0xfffffffe
	.align		4
        /*0018*/ 	.word	0x00000000
	.align		4
        /*001c*/ 	.word	0xfffffffd
	.align		4
        /*0020*/ 	.word	0x00000000
	.align		4
        /*0024*/ 	.word	0xfffffffc


//--------------------- .nv.constant4             --------------------------
	.section	.nv.constant4,"a",@progbits
	.align	8
	.align		8
.nv.constant4:
        /*0000*/ 	.dword	__assertfail
	.align		8
        /*0008*/ 	.dword	__unnamed_1
	.align		8
        /*0010*/ 	.dword	__unnamed_2
	.align		8
        /*0018*/ 	.dword	_ZN39_INTERNAL_2ba7fe8a_4_k_cu_8818ddbb_79484cuda3std3__45__cpo5beginE
	.align		8
        /*0020*/ 	.dword	_ZN39_INTERNAL_2ba7fe8a_4_k_cu_8818ddbb_79484cuda3std3__45__cpo3endE
	.align		8
        /*0028*/ 	.dword	_ZN39_INTERNAL_2ba7fe8a_4_k_cu_8818ddbb_79484cuda3std3__45__cpo6cbeginE
	.align		8
        /*0030*/ 	.dword	_ZN39_INTERNAL_2ba7fe8a_4_k_cu_8818ddbb_79484cuda3std3__45__cpo4cendE
	.align		8
        /*0038*/ 	.dword	_ZN39_INTERNAL_2ba7fe8a_4_k_cu_8818ddbb_79484cuda3std3__441_GLOBAL__N__2ba7fe8a_4_k_cu_8818ddbb_79486ignoreE
	.align		8
        /*0040*/ 	.dword	_ZN39_INTERNAL_2ba7fe8a_4_k_cu_8818ddbb_79484cuda3std3__419piecewise_constructE
	.align		8
        /*0048*/ 	.dword	_ZN39_INTERNAL_2ba7fe8a_4_k_cu_8818ddbb_79484cuda3std3__48in_placeE
	.align		8
        /*0050*/ 	.dword	_ZN39_INTERNAL_2ba7fe8a_4_k_cu_8818ddbb_79484cuda3std6ranges3__45__cpo4swapE
	.align		8
        /*0058*/ 	.dword	_ZN39_INTERNAL_2ba7fe8a_4_k_cu_8818ddbb_79484cuda3std6ranges3__45__cpo9iter_moveE
	.align		8
        /*0060*/ 	.dword	_ZN39_INTERNAL_2ba7fe8a_4_k_cu_8818ddbb_79484cute7productE
	.align		8
        /*0068*/ 	.dword	_ZN39_INTERNAL_2ba7fe8a_4_k_cu_8818ddbb_79484cute1_E
	.align		8
        /*0070*/ 	.dword	$str$25
	.align		8
        /*0078*/ 	.dword	$str$26
	.align		8
        /*0080*/ 	.dword	$str$27
	.align		8
        /*0088*/ 	.dword	$str$28


//--------------------- .text._ZN7cutlass13device_kernelINS_4gemm6kernel13GemmUniversalIN4cute5tupleIJiiiiEEENS1_10collective13CollectiveMmaINS1_35MainloopSm100TmaUmmaWarpSpecializedILi5ELi2ELi4ENS5_IJNS4_1CILi1EEESB_SB_EEEEENS5_IJNSA_ILi128EEESE_SE_EEENS_12float_e4m3_tENS5_IJlSB_lEEESG_SH_NS4_8TiledMMAINS4_8MMA_AtomIJNS4_10MMA_TraitsINS4_19SM100_MMA_F8F6F4_SSEJSG_SG_fSE_SE_NS4_17integral_constantINS4_4UMMA5MajorELSO_0EEESP_NSM_INSN_7ScaleInELSQ_0EEESR_EEEEEENS4_6LayoutISC_NS5_IJNSA_ILi0EEESV_SV_EEEEENS5_IJNS4_10UnderscoreESY_SY_EEEEENS4_13SM90_TMA_LOADENS4_14ComposedLayoutINS4_7SwizzleILi3ELi4ELi3EEENS4_18smem_ptr_flag_bitsILi8EEENSU_INS5_IJNSA_ILi8EEESE_EEENS5_IJSE_SB_EEEEEEEvNS4_8identityES11_S1B_vS1C_EENS_8epilogue10collective18CollectiveEpilogueINS1E_23Sm100TmaWarpSpecializedILi2ELi2ELi64ELb0ELb0EEEJSF_NS5_IJNSU_ISE_SB_EENSU_INSA_ILi64EEESB_EEEEESG_SH_SG_SH_NS1E_6fusion15FusionCallbacksIS1I_NS1N_17LinearCombinationISG_fSG_fLNS_15FloatRoundStyleE2EEESF_S1M_JEEENS4_5SM1004TMEM4LOAD26SM100_TMEM_LOAD_32dp32b64xES11_NS12_INS13_ILi2ELi4ELi3EEES16_NSU_INS5_IJS17_S1K_EEENS5_IJS1K_SB_EEEEEEENS4_39AutoVectorizingCopyWithAssumedAlignmentILi128EEENS4_14SM90_TMA_STOREES21_S23_S23_EEEvvEEEEvNT_6ParamsE --------------------------
	.section	.text._ZN7cutlass13device_kernelINS_4gemm6kernel13GemmUniversalIN4cute5tupleIJiiiiEEENS1_10collective13CollectiveMmaINS1_35MainloopSm100TmaUmmaWarpSpecializedILi5ELi2ELi4ENS5_IJNS4_1CILi1EEESB_SB_EEEEENS5_IJNSA_ILi128EEESE_SE_EEENS_12float_e4m3_tENS5_IJlSB_lEEESG_SH_NS4_8TiledMMAINS4_8MMA_AtomIJNS4_10MMA_TraitsINS4_19SM100_MMA_F8F6F4_SSEJSG_SG_fSE_SE_NS4_17integral_constantINS4_4UMMA5MajorELSO_0EEESP_NSM_INSN_7ScaleInELSQ_0EEESR_EEEEEENS4_6LayoutISC_NS5_IJNSA_ILi0EEESV_SV_EEEEENS5_IJNS4_10UnderscoreESY_SY_EEEEENS4_13SM90_TMA_LOADENS4_14ComposedLayoutINS4_7SwizzleILi3ELi4ELi3EEENS4_18smem_ptr_flag_bitsILi8EEENSU_INS5_IJNSA_ILi8EEESE_EEENS5_IJSE_SB_EEEEEEEvNS4_8identityES11_S1B_vS1C_EENS_8epilogue10collective18CollectiveEpilogueINS1E_23Sm100TmaWarpSpecializedILi2ELi2ELi64ELb0ELb0EEEJSF_NS5_IJNSU_ISE_SB_EENSU_INSA_ILi64EEESB_EEEEESG_SH_SG_SH_NS1E_6fusion15FusionCallbacksIS1I_NS1N_17LinearCombinationISG_fSG_fLNS_15FloatRoundStyleE2EEESF_S1M_JEEENS4_5SM1004TMEM4LOAD26SM100_TMEM_LOAD_32dp32b64xES11_NS12_INS13_ILi2ELi4ELi3EEES16_NSU_INS5_IJS17_S1K_EEENS5_IJS1K_SB_EEEEEEENS4_39AutoVectorizingCopyWithAssumedAlignmentILi128EEENS4_14SM90_TMA_STOREES21_S23_S23_EEEvvEEEEvNT_6ParamsE,"ax",@progbits
	.align	128
.text._ZN7cutlass13device_kernelINS_4gemm6kernel13GemmUniversalIN4cute5tupleIJiiiiEEENS1_10collective13CollectiveMmaINS1_35MainloopSm100TmaUmmaWarpSpecializedILi5ELi2ELi4ENS5_IJNS4_1CILi1EEESB_SB_EEEEENS5_IJNSA_ILi128EEESE_SE_EEENS_12float_e4m3_tENS5_IJlSB_lEEESG_SH_NS4_8TiledMMAINS4_8MMA_AtomIJNS4_10MMA_TraitsINS4_19SM100_MMA_F8F6F4_SSEJSG_SG_fSE_SE_NS4_17integral_constantINS4_4UMMA5MajorELSO_0EEESP_NSM_INSN_7ScaleInELSQ_0EEESR_EEEEEENS4_6LayoutISC_NS5_IJNSA_ILi0EEESV_SV_EEEEENS5_IJNS4_10UnderscoreESY_SY_EEEEENS4_13SM90_TMA_LOADENS4_14ComposedLayoutINS4_7SwizzleILi3ELi4ELi3EEENS4_18smem_ptr_flag_bitsILi8EEENSU_INS5_IJNSA_ILi8EEESE_EEENS5_IJSE_SB_EEEEEEEvNS4_8identityES11_S1B_vS1C_EENS_8epilogue10collective18CollectiveEpilogueINS1E_23Sm100TmaWarpSpecializedILi2ELi2ELi64ELb0ELb0EEEJSF_NS5_IJNSU_ISE_SB_EENSU_INSA_ILi64EEESB_EEEEESG_SH_SG_SH_NS1E_6fusion15FusionCallbacksIS1I_NS1N_17LinearCombinationISG_fSG_fLNS_15FloatRoundStyleE2EEESF_S1M_JEEENS4_5SM1004TMEM4LOAD26SM100_TMEM_LOAD_32dp32b64xES11_NS12_INS13_ILi2ELi4ELi3EEES16_NSU_INS5_IJS17_S1K_EEENS5_IJS1K_SB_EEEEEEENS4_39AutoVectorizingCopyWithAssumedAlignmentILi128EEENS4_14SM90_TMA_STOREES21_S23_S23_EEEvvEEEEvNT_6ParamsE:
        .type           _ZN7cutlass13device_kernelINS_4gemm6kernel13GemmUniversalIN4cute5tupleIJiiiiEEENS1_10collective13CollectiveMmaINS1_35MainloopSm100TmaUmmaWarpSpecializedILi5ELi2ELi4ENS5_IJNS4_1CILi1EEESB_SB_EEEEENS5_IJNSA_ILi128EEESE_SE_EEENS_12float_e4m3_tENS5_IJlSB_lEEESG_SH_NS4_8TiledMMAINS4_8MMA_AtomIJNS4_10MMA_TraitsINS4_19SM100_MMA_F8F6F4_SSEJSG_SG_fSE_SE_NS4_17integral_constantINS4_4UMMA5MajorELSO_0EEESP_NSM_INSN_7ScaleInELSQ_0EEESR_EEEEEENS4_6LayoutISC_NS5_IJNSA_ILi0EEESV_SV_EEEEENS5_IJNS4_10UnderscoreESY_SY_EEEEENS4_13SM90_TMA_LOADENS4_14ComposedLayoutINS4_7SwizzleILi3ELi4ELi3EEENS4_18smem_ptr_flag_bitsILi8EEENSU_INS5_IJNSA_ILi8EEESE_EEENS5_IJSE_SB_EEEEEEEvNS4_8identityES11_S1B_vS1C_EENS_8epilogue10collective18CollectiveEpilogueINS1E_23Sm100TmaWarpSpecializedILi2ELi2ELi64ELb0ELb0EEEJSF_NS5_IJNSU_ISE_SB_EENSU_INSA_ILi64EEESB_EEEEESG_SH_SG_SH_NS1E_6fusion15FusionCallbacksIS1I_NS1N_17LinearCombinationISG_fSG_fLNS_15FloatRoundStyleE2EEESF_S1M_JEEENS4_5SM1004TMEM4LOAD26SM100_TMEM_LOAD_32dp32b64xES11_NS12_INS13_ILi2ELi4ELi3EEES16_NSU_INS5_IJS17_S1K_EEENS5_IJS1K_SB_EEEEEEENS4_39AutoVectorizingCopyWithAssumedAlignmentILi128EEENS4_14SM90_TMA_STOREES21_S23_S23_EEEvvEEEEvNT_6ParamsE,@function
        .size           _ZN7cutlass13device_kernelINS_4gemm6kernel13GemmUniversalIN4cute5tupleIJiiiiEEENS1_10collective13CollectiveMmaINS1_35MainloopSm100TmaUmmaWarpSpecializedILi5ELi2ELi4ENS5_IJNS4_1CILi1EEESB_SB_EEEEENS5_IJNSA_ILi128EEESE_SE_EEENS_12float_e4m3_tENS5_IJlSB_lEEESG_SH_NS4_8TiledMMAINS4_8MMA_AtomIJNS4_10MMA_TraitsINS4_19SM100_MMA_F8F6F4_SSEJSG_SG_fSE_SE_NS4_17integral_constantINS4_4UMMA5MajorELSO_0EEESP_NSM_INSN_7ScaleInELSQ_0EEESR_EEEEEENS4_6LayoutISC_NS5_IJNSA_ILi0EEESV_SV_EEEEENS5_IJNS4_10UnderscoreESY_SY_EEEEENS4_13SM90_TMA_LOADENS4_14ComposedLayoutINS4_7SwizzleILi3ELi4ELi3EEENS4_18smem_ptr_flag_bitsILi8EEENSU_INS5_IJNSA_ILi8EEESE_EEENS5_IJSE_SB_EEEEEEEvNS4_8identityES11_S1B_vS1C_EENS_8epilogue10collective18CollectiveEpilogueINS1E_23Sm100TmaWarpSpecializedILi2ELi2ELi64ELb0ELb0EEEJSF_NS5_IJNSU_ISE_SB_EENSU_INSA_ILi64EEESB_EEEEESG_SH_SG_SH_NS1E_6fusion15FusionCallbacksIS1I_NS1N_17LinearCombinationISG_fSG_fLNS_15FloatRoundStyleE2EEESF_S1M_JEEENS4_5SM1004TMEM4LOAD26SM100_TMEM_LOAD_32dp32b64xES11_NS12_INS13_ILi2ELi4ELi3EEES16_NSU_INS5_IJS17_S1K_EEENS5_IJS1K_SB_EEEEEEENS4_39AutoVectorizingCopyWithAssumedAlignmentILi128EEENS4_14SM90_TMA_STOREES21_S23_S23_EEEvvEEEEvNT_6ParamsE,(.L_x_146 - _ZN7cutlass13device_kernelINS_4gemm6kernel13GemmUniversalIN4cute5tupleIJiiiiEEENS1_10collective13CollectiveMmaINS1_35MainloopSm100TmaUmmaWarpSpecializedILi5ELi2ELi4ENS5_IJNS4_1CILi1EEESB_SB_EEEEENS5_IJNSA_ILi128EEESE_SE_EEENS_12float_e4m3_tENS5_IJlSB_lEEESG_SH_NS4_8TiledMMAINS4_8MMA_AtomIJNS4_10MMA_TraitsINS4_19SM100_MMA_F8F6F4_SSEJSG_SG_fSE_SE_NS4_17integral_constantINS4_4UMMA5MajorELSO_0EEESP_NSM_INSN_7ScaleInELSQ_0EEESR_EEEEEENS4_6LayoutISC_NS5_IJNSA_ILi0EEESV_SV_EEEEENS5_IJNS4_10UnderscoreESY_SY_EEEEENS4_13SM90_TMA_LOADENS4_14ComposedLayoutINS4_7SwizzleILi3ELi4ELi3EEENS4_18smem_ptr_flag_bitsILi8EEENSU_INS5_IJNSA_ILi8EEESE_EEENS5_IJSE_SB_EEEEEEEvNS4_8identityES11_S1B_vS1C_EENS_8epilogue10collective18CollectiveEpilogueINS1E_23Sm100TmaWarpSpecializedILi2ELi2ELi64ELb0ELb0EEEJSF_NS5_IJNSU_ISE_SB_EENSU_INSA_ILi64EEESB_EEEEESG_SH_SG_SH_NS1E_6fusion15FusionCallbacksIS1I_NS1N_17LinearCombinationISG_fSG_fLNS_15FloatRoundStyleE2EEESF_S1M_JEEENS4_5SM1004TMEM4LOAD26SM100_TMEM_LOAD_32dp32b64xES11_NS12_INS13_ILi2ELi4ELi3EEES16_NSU_INS5_IJS17_S1K_EEENS5_IJS1K_SB_EEEEEEENS4_39AutoVectorizingCopyWithAssumedAlignmentILi128EEENS4_14SM90_TMA_STOREES21_S23_S23_EEEvvEEEEvNT_6ParamsE)
        .other          _ZN7cutlass13device_kernelINS_4gemm6kernel13GemmUniversalIN4cute5tupleIJiiiiEEENS1_10collective13CollectiveMmaINS1_35MainloopSm100TmaUmmaWarpSpecializedILi5ELi2ELi4ENS5_IJNS4_1CILi1EEESB_SB_EEEEENS5_IJNSA_ILi128EEESE_SE_EEENS_12float_e4m3_tENS5_IJlSB_lEEESG_SH_NS4_8TiledMMAINS4_8MMA_AtomIJNS4_10MMA_TraitsINS4_19SM100_MMA_F8F6F4_SSEJSG_SG_fSE_SE_NS4_17integral_constantINS4_4UMMA5MajorELSO_0EEESP_NSM_INSN_7ScaleInELSQ_0EEESR_EEEEEENS4_6LayoutISC_NS5_IJNSA_ILi0EEESV_SV_EEEEENS5_IJNS4_10UnderscoreESY_SY_EEEEENS4_13SM90_TMA_LOADENS4_14ComposedLayoutINS4_7SwizzleILi3ELi4ELi3EEENS4_18smem_ptr_flag_bitsILi8EEENSU_INS5_IJNSA_ILi8EEESE_EEENS5_IJSE_SB_EEEEEEEvNS4_8identityES11_S1B_vS1C_EENS_8epilogue10collective18CollectiveEpilogueINS1E_23Sm100TmaWarpSpecializedILi2ELi2ELi64ELb0ELb0EEEJSF_NS5_IJNSU_ISE_SB_EENSU_INSA_ILi64EEESB_EEEEESG_SH_SG_SH_NS1E_6fusion15FusionCallbacksIS1I_NS1N_17LinearCombinationISG_fSG_fLNS_15FloatRoundStyleE2EEESF_S1M_JEEENS4_5SM1004TMEM4LOAD26SM100_TMEM_LOAD_32dp32b64xES11_NS12_INS13_ILi2ELi4ELi3EEES16_NSU_INS5_IJS17_S1K_EEENS5_IJS1K_SB_EEEEEEENS4_39AutoVectorizingCopyWithAssumedAlignmentILi128EEENS4_14SM90_TMA_STOREES21_S23_S23_EEEvvEEEEvNT_6ParamsE,@"STO_CUDA_ENTRY STV_DEFAULT"
_ZN7cutlass13device_kernelINS_4gemm6kernel13GemmUniversalIN4cute5tupleIJiiiiEEENS1_10collective13CollectiveMmaINS1_35MainloopSm100TmaUmmaWarpSpecializedILi5ELi2ELi4ENS5_IJNS4_1CILi1EEESB_SB_EEEEENS5_IJNSA_ILi128EEESE_SE_EEENS_12float_e4m3_tENS5_IJlSB_lEEESG_SH_NS4_8TiledMMAINS4_8MMA_AtomIJNS4_10MMA_TraitsINS4_19SM100_MMA_F8F6F4_SSEJSG_SG_fSE_SE_NS4_17integral_constantINS4_4UMMA5MajorELSO_0EEESP_NSM_INSN_7ScaleInELSQ_0EEESR_EEEEEENS4_6LayoutISC_NS5_IJNSA_ILi0EEESV_SV_EEEEENS5_IJNS4_10UnderscoreESY_SY_EEEEENS4_13SM90_TMA_LOADENS4_14ComposedLayoutINS4_7SwizzleILi3ELi4ELi3EEENS4_18smem_ptr_flag_bitsILi8EEENSU_INS5_IJNSA_ILi8EEESE_EEENS5_IJSE_SB_EEEEEEEvNS4_8identityES11_S1B_vS1C_EENS_8epilogue10collective18CollectiveEpilogueINS1E_23Sm100TmaWarpSpecializedILi2ELi2ELi64ELb0ELb0EEEJSF_NS5_IJNSU_ISE_SB_EENSU_INSA_ILi64EEESB_EEEEESG_SH_SG_SH_NS1E_6fusion15FusionCallbacksIS1I_NS1N_17LinearCombinationISG_fSG_fLNS_15FloatRoundStyleE2EEESF_S1M_JEEENS4_5SM1004TMEM4LOAD26SM100_TMEM_LOAD_32dp32b64xES11_NS12_INS13_ILi2ELi4ELi3EEES16_NSU_INS5_IJS17_S1K_EEENS5_IJS1K_SB_EEEEEEENS4_39AutoVectorizingCopyWithAssumedAlignmentILi128EEENS4_14SM90_TMA_STOREES21_S23_S23_EEEvvEEEEvNT_6ParamsE:
[----:B------:R-:W1:Y:S01]  /*0000*/  LDC R1, c[0x0][0x37c] ;  /* 0x0000df00ff017b82 */ /* 0x000e620000000800 */
[----:B------:R-:W2:Y:S01]  /*0010*/  S2R R189, SR_TID.X ;  /* 0x0000000000bd7919 */ /* 0x000ea20000002100 */
[----:B------:R-:W3:Y:S01]  /*0020*/  LDCU.64 UR4, c[0x0][0x890] ;  /* 0x00011200ff0477ac */ /* 0x000ee20008000a00 */
[----:B------:R-:W-:Y:S02]  /*0030*/  PRMT R171, RZ, 0x7610, R171 ;  /* 0x00007610ffab7816 */ /* 0x000fe400000000ab */
[----:B------:R-:W-:Y:S01]  /*0040*/  ELECT P5, URZ, PT ;  /* 0x0000000000ff782f */ /* 0x000fe200038a0000 */
[----:B------:R-:W4:Y:S01]  /*0050*/  LDCU.64 UR46, c[0x0][0x358] ;  /* 0x00006b00ff2e77ac */ /* 0x000f220008000a00 */
[----:B---3--:R-:W-:-:S04]  /*0060*/  UISETP.NE.U32.AND UP0, UPT, UR4, URZ, UPT ;  /* 0x000000ff0400728c */ /* 0x008fc8000bf05070 */
[----:B------:R-:W-:Y:S01]  /*0070*/  UISETP.NE.AND.EX UP0, UPT, UR5, URZ, UPT, UP0 ;  /* 0x000000ff0500728c */ /* 0x000fe2000bf05300 */
[----:B--2---:R-:W-:-:S05]  /*0080*/  SHF.R.U32.HI R173, RZ, 0x5, R189 ;  /* 0x00000005ffad7819 */ /* 0x004fca00000116bd */
[----:B------:R-:W2:Y:S02]  /*0090*/  SHFL.IDX PT, R0, R173, RZ, 0x1f ;  /* 0x00001fffad007589 */ /* 0x000ea400000e0000 */
[----:B--2---:R-:W-:Y:S01]  /*00a0*/  R2UR UR8, R0 ;  /* 0x00000000000872ca */ /* 0x004fe200000e0000 */
[----:B-1--4-:R-:W-:-:S14]  /*00b0*/  BRA.U UP0, `(.L_x_0) ;  /* 0x00000001002c7547 */ /* 0x012fdc000b800000 */
[----:B------:R-:W1:Y:S02]  /*00c0*/  LDCU.64 UR6, c[0x0][0x888] ;  /* 0x00011100ff0677ac */ /* 0x000e640008000a00 */
[----:B-1----:R-:W-:-:S04]  /*00d0*/  UISETP.NE.U32.AND UP0, UPT, UR6, URZ, UPT ;  /* 0x000000ff0600728c */ /* 0x002fc8000bf05070 */
[----:B------:R-:W-:-:S09]  /*00e0*/  UISETP.NE.AND.EX UP0, UPT, UR7, URZ, UPT, UP0 ;  /* 0x000000ff0700728c */ /* 0x000fd2000bf05300 */
[----:B------:R-:W-:Y:S05]  /*00f0*/  BRA.U !UP0, `(.L_x_1) ;  /* 0x0000000108107547 */ /* 0x000fea000b800000 */
[----:B------:R-:W1:Y:S02]  /*0100*/  LDC.64 R2, c[0x0][0x888] ;  /* 0x00022200ff027b82 */ /* 0x000e640000000a00 */
[----:B-1----:R1:W5:Y:S01]  /*0110*/  LDG.E R81, desc[UR46][R2.64] ;  /* 0x0000002e02517981 */ /* 0x002362000c1e1900 */
[----:B------:R-:W-:Y:S01]  /*0120*/  HFMA2 R171, -RZ, RZ, 0, 5.9604644775390625e-08 ;  /* 0x00000001ffab7431 */ /* 0x000fe200000001ff */
[----:B------:R-:W-:Y:S05]  /*0130*/  BRA `(.L_x_0) ;  /* 0x00000000000c7947 */ /* 0x000fea0003800000 */
.L_x_1:
[----:B------:R-:W1:Y:S01]  /*0140*/  LDCU UR6, c[0x0][0x880] ;  /* 0x00011000ff0677ac */ /* 0x000e620008000800 */
[----:B------:R-:W-:Y:S01]  /*0150*/  HFMA2 R171, -RZ, RZ, 0, 5.9604644775390625e-08 ;  /* 0x00000001ffab7431 */ /* 0x000fe200000001ff */
[----:B-1----:R-:W-:-:S07]  /*0160*/  MOV R81, UR6 ;  /* 0x0000000600517c02 */ /* 0x002fce0008000f00 */
.L_x_0:
[----:B------:R-:W2:Y:S02]  /*0170*/  LDCU.64 UR6, c[0x0][0x8b0] ;  /* 0x00011600ff0677ac */ /* 0x000ea40008000a00 */
[----:B--2---:R-:W-:-:S04]  /*0180*/  UISETP.NE.U32.AND UP0, UPT, UR6, URZ, UPT ;  /* 0x000000ff0600728c */ /* 0x004fc8000bf05070 */
[----:B------:R-:W-:-:S09]  /*0190*/  UISETP.NE.AND.EX UP0, UPT, UR7, URZ, UPT, UP0 ;  /* 0x000000ff0700728c */ /* 0x000fd2000bf05300 */
[----:B------:R-:W-:Y:S05]  /*01a0*/  BRA.U UP0, `(.L_x_2) ;  /* 0x0000000100247547 */ /* 0x000fea000b800000 */
[----:B------:R-:W2:Y:S02]  /*01b0*/  LDCU.64 UR6, c[0x0][0x8a8] ;  /* 0x00011500ff0677ac */ /* 0x000ea40008000a00 */
[----:B--2---:R-:W-:-:S04]  /*01c0*/  UISETP.NE.U32.AND UP0, UPT, UR6, URZ, UPT ;  /* 0x000000ff0600728c */ /* 0x004fc8000bf05070 */
[----:B------:R-:W-:-:S09]  /*01d0*/  UISETP.NE.AND.EX UP0, UPT, UR7, URZ, UPT, UP0 ;  /* 0x000000ff0700728c */ /* 0x000fd2000bf05300 */
[----:B------:R-:W-:Y:S05]  /*01e0*/  BRA.U !UP0, `(.L_x_3) ;  /* 0x00000001080c7547 */ /* 0x000fea000b800000 */
[----:B------:R-:W2:Y:S02]  /*01f0*/  LDC.64 R78, c[0x0][0x8a8] ;  /* 0x00022a00ff4e7b82 */ /* 0x000ea40000000a00 */
[----:B--2---:R2:W5:Y:S01]  /*0200*/  LDG.E R78, desc[UR46][R78.64] ;  /* 0x0000002e4e4e7981 */ /* 0x004562000c1e1900 */
[----:B------:R-:W-:Y:S05]  /*0210*/  BRA `(.L_x_2) ;  /* 0x0000000000087947 */ /* 0x000fea0003800000 */
.L_x_3:
[----:B------:R-:W2:Y:S02]  /*0220*/  LDCU UR6, c[0x0][0x8a0] ;  /* 0x00011400ff0677ac */ /* 0x000ea40008000800 */
[----:B--2---:R-:W-:Y:S02]  /*0230*/  MOV R78, UR6 ;  /* 0x00000006004e7c02 */ /* 0x004fe40008000f00 */
.L_x_2:
[----:B------:R-:W-:Y:S01]  /*0240*/  IMAD.U32 R0, RZ, RZ, UR8 ;  /* 0x00000008ff007e24 */ /* 0x000fe2000f8e00ff */
[----:B------:R-:W-:Y:S04]  /*0250*/  BSSY.RECONVERGENT B0, `(.L_x_4) ;  /* 0x000000c000007945 */ /* 0x000fe80003800200 */
[C---:B------:R-:W-:Y:S02]  /*0260*/  ISETP.NE.OR P1, PT, R0.reuse, 0x1, !P5 ;  /* 0x000000010000780c */ /* 0x040fe40006f25670 */
[----:B------:R-:W-:-:S11]  /*0270*/  ISETP.NE.OR P0, PT, R0, 0x3, !P5 ;  /* 0x000000030000780c */ /* 0x000fd60006f05670 */
[----:B------:R-:W-:Y:S05]  /*0280*/  @P1 BRA `(.L_x_5) ;  /* 0x0000000000201947 */ /* 0x000fea0003800000 */
[----:B------:R-:W3:Y:S02]  /*0290*/  LDCU.64 UR6, c[0x0][0x348] ;  /* 0x00006900ff0677ac */ /* 0x000ee40008000a00 */
[----:B---3--:R-:W-:Y:S02]  /*02a0*/  UIADD3 UR10, UP1, UPT, UR6, 0x80, URZ ;  /* 0x00000080060a7890 */ /* 0x008fe4000ff3e0ff */
[----:B------:R-:W-:Y:S02]  /*02b0*/  UIADD3 UR6, UP0, UPT, UR6, 0x180, URZ ;  /* 0x0000018006067890 */ /* 0x000fe4000ff1e0ff */
[----:B------:R-:W-:Y:S02]  /*02c0*/  UIADD3.X UR11, UPT, UPT, URZ, UR7, URZ, UP1, !UPT ;  /* 0x00000007ff0b7290 */ /* 0x000fe40008ffe4ff */
[----:B------:R-:W-:-:S07]  /*02d0*/  UIADD3.X UR7, UPT, UPT, URZ, UR7, URZ, UP0, !UPT ;  /* 0x00000007ff077290 */ /* 0x000fce00087fe4ff */
[----:B------:R3:W-:Y:S02]  /*02e0*/  UTMACCTL.PF [UR10] ;  /* 0x000000000a0079b9 */ /* 0x0007e40008040000 */
[----:B------:R3:W-:Y:S02]  /*02f0*/  UTMACCTL.PF [UR6] ;  /* 0x00000000060079b9 */ /* 0x0007e40008040000 */
[----:B---3--:R-:W-:Y:S01]  /*0300*/  NOP ;  /* 0x0000000000007918 */ /* 0x008fe20000000000 */
.L_x_5:
[----:B------:R-:W-:Y:S05]  /*0310*/  BSYNC.RECONVERGENT B0 ;  /* 0x0000000000007941 */ /* 0x000fea0003800200 */
.L_x_4:
[----:B------:R-:W-:Y:S04]  /*0320*/  BSSY.RECONVERGENT B0, `(.L_x_6) ;  /* 0x000000a000007945 */ /* 0x000fe80003800200 */
        /* <DEDUP_REMOVED lines=9> */
.L_x_7:
[----:B------:R-:W-:Y:S05]  /*03c0*/  BSYNC.RECONVERGENT B0 ;  /* 0x0000000000007941 */ /* 0x000fea0003800200 */
.L_x_6:
[----:B------:R-:W3:Y:S01]  /*03d0*/  LDCU.64 UR6, c[0x0][0x888] ;  /* 0x00011100ff0677ac */ /* 0x000ee20008000a00 */
[----:B------:R-:W-:Y:S02]  /*03e0*/  UISETP.EQ.U32.AND UP1, UPT, UR4, URZ, UPT ;  /* 0x000000ff0400728c */ /* 0x000fe4000bf22070 */
[----:B------:R-:W-:Y:S02]  /*03f0*/  UPLOP3.LUT UP2, UPT, UPT, UPT, UPT, 0x80, 0x8 ;  /* 0x000000000008789c */ /* 0x000fe40003f4f070 */
[----:B---3--:R-:W-:-:S04]  /*0400*/  UISETP.NE.U32.AND UP0, UPT, UR6, URZ, UPT ;  /* 0x000000ff0600728c */ /* 0x008fc8000bf05070 */
[----:B------:R-:W-:-:S04]  /*0410*/  UISETP.NE.AND.EX UP0, UPT, UR7, URZ, UPT, UP0 ;  /* 0x000000ff0700728c */ /* 0x000fc8000bf05300 */
[----:B------:R-:W-:-:S04]  /*0420*/  UISETP.EQ.OR.EX UP3, UPT, UR5, URZ, !UP0, UP1 ;  /* 0x000000ff0500728c */ /* 0x000fc8000c762710 */
[----:B------:R-:W-:-:S05]  /*0430*/  UP2UR UR50, UPR, URZ, 0x8 ;  /* 0x00000008ff327883 */ /* 0x000fca0008000000 */
[----:B------:R-:W-:Y:S07]  /*0440*/  BRA.U !UP3, `(.L_x_8) ;  /* 0x000000010b207547 */ /* 0x000fee000b800000 */
[----:B------:R-:W-:Y:S01]  /*0450*/  UISETP.NE.U32.AND UP2, UPT, UR4, URZ, UPT ;  /* 0x000000ff0400728c */ /* 0x000fe2000bf45070 */
[----:B-----5:R-:W-:Y:S01]  /*0460*/  FSETP.NEU.AND P0, PT, R81, RZ, PT ;  /* 0x000000ff5100720b */ /* 0x020fe20003f0d000 */
[----:B------:R-:W-:Y:S02]  /*0470*/  USEL UR4, URZ, 0xffffffff, UP0 ;  /* 0xffffffffff047887 */ /* 0x000fe40008000000 */
[----:B------:R-:W-:-:S10]  /*0480*/  UISETP.NE.AND.EX UP2, UPT, UR5, URZ, UPT, UP2 ;  /* 0x000000ff0500728c */ /* 0x000fd4000bf45320 */
[----:B------:R-:W-:Y:S01]  /*0490*/  VOTEU.ANY UP1, P0 ;  /* 0x0000000000ff7886 */ /* 0x000fe20000020100 */
[----:B------:R-:W-:-:S04]  /*04a0*/  @!UP2 USEL UR4, URZ, 0xffffffff, UP1 ;  /* 0xffffffffff04a887 */ /* 0x000fc80008800000 */
[----:B------:R-:W-:-:S04]  /*04b0*/  ULOP3.LUT UR4, UR4, 0x1, URZ, 0xc0, !UPT ;  /* 0x0000000104047892 */ /* 0x000fc8000f8ec0ff */
[----:B------:R-:W-:-:S11]  /*04c0*/  UISETP.NE.U32.AND UP2, UPT, UR4, 0x1, UPT ;  /* 0x000000010400788c */ /* 0x000fd6000bf45070 */
.L_x_8:
[----:B-1----:R-:W1:Y:S01]  /*04d0*/  SHFL.IDX PT, R2, R173, RZ, 0x1f ;  /* 0x00001fffad027589 */ /* 0x002e6200000e0000 */
[----:B------:R-:W-:-:S04]  /*04e0*/  UISETP.NE.AND UP1, UPT, UR8, 0x2, UPT ;  /* 0x000000020800788c */ /* 0x000fc8000bf25270 */
[----:B------:R-:W-:Y:S01]  /*04f0*/  USEL UR6, URZ, 0x1, UP1 ;  /* 0x00000001ff067887 */ /* 0x000fe20008800000 */
[----:B-1----:R-:W-:-:S13]  /*0500*/  ISETP.NE.AND P0, PT, R2, RZ, PT ;  /* 0x000000ff0200720c */ /* 0x002fda0003f05270 */
[----:B------:R-:W-:Y:S05]  /*0510*/  @P0 BRA `(.L_x_9) ;  /* 0x0000000000500947 */ /* 0x000fea0003800000 */
[----:B------:R-:W1:Y:S01]  /*0520*/  S2UR UR5, SR_CgaCtaId ;  /* 0x00000000000579c3 */ /* 0x000e620000008800 */
[----:B------:R-:W-:Y:S01]  /*0530*/  UMOV UR7, 0x400 ;  /* 0x0000040000077882 */ /* 0x000fe20000000000 */
[----:B------:R-:W-:Y:S01]  /*0540*/  UMOV UR4, 0x1 ;  /* 0x0000000100047882 */ /* 0x000fe20000000000 */
[----:B------:R-:W-:Y:S01]  /*0550*/  ELECT P0, URZ, PT ;  /* 0x0000000000ff782f */ /* 0x000fe20003800000 */
[----:B------:R-:W-:-:S04]  /*0560*/  UIADD3 UR10, UPT, UPT, -UR4, 0x100000, URZ ;  /* 0x00100000040a7890 */ /* 0x000fc8000fffe1ff */
[----:B------:R-:W-:Y:S02]  /*0570*/  USHF.L.U32 UR11, UR10, 0xb, URZ ;  /* 0x0000000b0a0b7899 */ /* 0x000fe400080006ff */
[----:B------:R-:W-:Y:S02]  /*0580*/  USHF.L.U32 UR10, UR10, 0x1, URZ ;  /* 0x000000010a0a7899 */ /* 0x000fe400080006ff */
[----:B-1----:R-:W-:Y:S01]  /*0590*/  ULEA UR5, UR5, UR7, 0x18 ;  /* 0x0000000705057291 */ /* 0x002fe2000f8ec0ff */
[----:B------:R-:W1:Y:S11]  /*05a0*/  FENCE.VIEW.ASYNC.S ;  /* 0x00000000000073c6 */ /* 0x000e760000000000 */
[----:B-1----:R1:W3:Y:S01]  /*05b0*/  SYNCS.EXCH.64 URZ, [UR5], UR10 ;  /* 0x0000000a05ff75b2 */ /* 0x0022e20008000100 */
[----:B------:R1:W4:Y:S01]  /*05c0*/  SYNCS.EXCH.64 URZ, [UR5+0x28], UR10 ;  /* 0x0000280a05ff75b2 */ /* 0x0003220008000100 */
[----:B------:R1:W1:Y:S01]  /*05d0*/  SYNCS.EXCH.64 URZ, [UR5+0x8], UR10 ;  /* 0x0000080a05ff75b2 */ /* 0x0002620008000100 */
[----:B------:R1:W1:Y:S01]  /*05e0*/  SYNCS.EXCH.64 URZ, [UR5+0x30], UR10 ;  /* 0x0000300a05ff75b2 */ /* 0x0002620008000100 */
[----:B------:R1:W1:Y:S01]  /*05f0*/  SYNCS.EXCH.64 URZ, [UR5+0x10], UR10 ;  /* 0x0000100a05ff75b2 */ /* 0x0002620008000100 */
[----:B------:R1:W1:Y:S01]  /*0600*/  SYNCS.EXCH.64 URZ, [UR5+0x38], UR10 ;  /* 0x0000380a05ff75b2 */ /* 0x0002620008000100 */
[----:B------:R1:W1:Y:S01]  /*0610*/  SYNCS.EXCH.64 URZ, [UR5+0x18], UR10 ;  /* 0x0000180a05ff75b2 */ /* 0x0002620008000100 */
[----:B------:R1:W1:Y:S01]  /*0620*/  SYNCS.EXCH.64 URZ, [UR5+0x40], UR10 ;  /* 0x0000400a05ff75b2 */ /* 0x0002620008000100 */
[----:B------:R1:W1:Y:S01]  /*0630*/  SYNCS.EXCH.64 URZ, [UR5+0x20], UR10 ;  /* 0x0000200a05ff75b2 */ /* 0x0002620008000100 */
[----:B------:R1:W1:Y:S01]  /*0640*/  SYNCS.EXCH.64 URZ, [UR5+0x48], UR10 ;  /* 0x0000480a05ff75b2 */ /* 0x0002620008000100 */
[----:B------:R-:W-:Y:S01]  /*0650*/  NOP ;  /* 0x0000000000007918 */ /* 0x000fe20000000000 */
.L_x_9:
[----:B------:R-:W2:Y:S01]  /*0660*/  SHFL.IDX PT, R2, R173, RZ, 0x1f ;  /* 0x00001fffad027589 */ /* 0x000ea200000e0000 */
[----:B------:R-:W-:Y:S01]  /*0670*/  NOP ;  /* 0x0000000000007918 */ /* 0x000fe20000000000 */
[----:B--2---:R-:W-:-:S13]  /*0680*/  ISETP.NE.AND P0, PT, R2, 0x1, PT ;  /* 0x000000010200780c */ /* 0x004fda0003f05270 */
[----:B------:R-:W-:Y:S05]  /*0690*/  @P0 BRA `(.L_x_10) ;  /* 0x0000000000480947 */ /* 0x000fea0003800000 */
[----:B------:R-:W2:Y:S01]  /*06a0*/  S2UR UR7, SR_CgaCtaId ;  /* 0x00000000000779c3 */ /* 0x000ea20000008800 */
[----:B------:R-:W-:Y:S01]  /*06b0*/  UMOV UR9, 0x400 ;  /* 0x0000040000097882 */ /* 0x000fe20000000000 */
[----:B-1----:R-:W-:Y:S01]  /*06c0*/  UMOV UR5, 0x20 ;  /* 0x0000002000057882 */ /* 0x002fe20000000000 */
[----:B------:R-:W-:Y:S01]  /*06d0*/  UMOV UR4, 0x80 ;  /* 0x0000008000047882 */ /* 0x000fe20000000000 */
[----:B------:R-:W-:-:S04]  /*06e0*/  UIADD3 UR10, UPT, UPT, -UR5, 0x100000, URZ ;  /* 0x00100000050a7890 */ /* 0x000fc8000fffe1ff */
[----:B------:R-:W-:Y:S02]  /*06f0*/  USHF.L.U32 UR11, UR10, 0xb, URZ ;  /* 0x0000000b0a0b7899 */ /* 0x000fe400080006ff */
[----:B------:R-:W-:Y:S02]  /*0700*/  USHF.L.U32 UR10, UR10, 0x1, URZ ;  /* 0x000000010a0a7899 */ /* 0x000fe400080006ff */
[----:B------:R-:W-:-:S04]  /*0710*/  UIADD3 UR4, UPT, UPT, -UR4, 0x100000, URZ ;  /* 0x0010000004047890 */ /* 0x000fc8000fffe1ff */
[----:B------:R-:W-:Y:S02]  /*0720*/  USHF.L.U32 UR5, UR4, 0xb, URZ ;  /* 0x0000000b04057899 */ /* 0x000fe400080006ff */
[----:B------:R-:W-:Y:S01]  /*0730*/  USHF.L.U32 UR4, UR4, 0x1, URZ ;  /* 0x0000000104047899 */ /* 0x000fe200080006ff */
[----:B------:R-:W-:Y:S01]  /*0740*/  ELECT P0, URZ, PT ;  /* 0x0000000000ff782f */ /* 0x000fe20003800000 */
[----:B--2---:R-:W-:Y:S01]  /*0750*/  ULEA UR7, UR7, UR9, 0x18 ;  /* 0x0000000907077291 */ /* 0x004fe2000f8ec0ff */
[----:B------:R-:W1:Y:S11]  /*0760*/  FENCE.VIEW.ASYNC.S ;  /* 0x00000000000073c6 */ /* 0x000e760000000000 */
[----:B-1----:R2:W1:Y:S01]  /*0770*/  SYNCS.EXCH.64 URZ, [UR7+0x50], UR10 ;  /* 0x0000500a07ff75b2 */ /* 0x0024620008000100 */
[----:B------:R2:W1:Y:S01]  /*0780*/  SYNCS.EXCH.64 URZ, [UR7+0x60], UR4 ;  /* 0x0000600407ff75b2 */ /* 0x0004620008000100 */
[----:B------:R2:W1:Y:S01]  /*0790*/  SYNCS.EXCH.64 URZ, [UR7+0x58], UR10 ;  /* 0x0000580a07ff75b2 */ /* 0x0004620008000100 */
[----:B------:R2:W1:Y:S02]  /*07a0*/  SYNCS.EXCH.64 URZ, [UR7+0x68], UR4 ;  /* 0x0000680407ff75b2 */ /* 0x0004640008000100 */
[----:B--2---:R-:W-:Y:S01]  /*07b0*/  NOP ;  /* 0x0000000000007918 */ /* 0x004fe20000000000 */
.L_x_10:
[----:B------:R-:W2:Y:S01]  /*07c0*/  SHFL.IDX PT, R2, R173, RZ, 0x1f ;  /* 0x00001fffad027589 */ /* 0x000ea200000e0000 */
[----:B------:R-:W-:Y:S01]  /*07d0*/  NOP ;  /* 0x0000000000007918 */ /* 0x000fe20000000000 */
[----:B--2---:R-:W-:-:S13]  /*07e0*/  ISETP.NE.AND P0, PT, R2, 0x3, PT ;  /* 0x000000030200780c */ /* 0x004fda0003f05270 */
[----:B------:R-:W-:Y:S05]  /*07f0*/  @P0 BRA `(.L_x_11) ;  /* 0x0000000000300947 */ /* 0x000fea0003800000 */
[----:B-1----:R-:W1:Y:S01]  /*0800*/  S2UR UR5, SR_CgaCtaId ;  /* 0x00000000000579c3 */ /* 0x002e620000008800 */
        /* <DEDUP_REMOVED lines=8> */
[----:B-1----:R2:W1:Y:S01]  /*0890*/  SYNCS.EXCH.64 URZ, [UR5+0x70], UR10 ;  /* 0x0000700a05ff75b2 */ /* 0x0024620008000100 */
[----:B------:R2:W1:Y:S02]  /*08a0*/  SYNCS.EXCH.64 URZ, [UR5+0x78], UR10 ;  /* 0x0000780a05ff75b2 */ /* 0x0004640008000100 */
[----:B--2---:R-:W-:Y:S01]  /*08b0*/  NOP ;  /* 0x0000000000007918 */ /* 0x004fe20000000000 */
.L_x_11:
[----:B------:R-:W2:Y:S01]  /*08c0*/  SHFL.IDX PT, R2, R173, RZ, 0x1f ;  /* 0x00001fffad027589 */ /* 0x000ea200000e0000 */
[----:B------:R-:W-:Y:S01]  /*08d0*/  NOP ;  /* 0x0000000000007918 */ /* 0x000fe20000000000 */
[----:B--2---:R-:W-:-:S13]  /*08e0*/  ISETP.NE.AND P0, PT, R2, 0x4, PT ;  /* 0x000000040200780c */ /* 0x004fda0003f05270 */
[----:B------:R-:W-:Y:S05]  /*08f0*/  @P0 BRA `(.L_x_12) ;  /* 0x00000000004c0947 */ /* 0x000fea0003800000 */
[----:B-1----:R-:W1:Y:S01]  /*0900*/  S2UR UR5, SR_CgaCtaId ;  /* 0x00000000000579c3 */ /* 0x002e620000008800 */
[----:B------:R-:W-:Y:S01]  /*0910*/  UMOV UR9, 0x100 ;  /* 0x0000010000097882 */ /* 0x000fe20000000000 */
[----:B------:R-:W-:Y:S01]  /*0920*/  UMOV UR7, 0x400 ;  /* 0x0000040000077882 */ /* 0x000fe20000000000 */
[----:B------:R-:W-:Y:S01]  /*0930*/  USEL UR9, UR9, 0xe0, UP2 ;  /* 0x000000e009097887 */ /* 0x000fe20009000000 */
[----:B------:R-:W-:Y:S01]  /*0940*/  UMOV UR4, 0x1 ;  /* 0x0000000100047882 */ /* 0x000fe20000000000 */
[----:B------:R-:W-:Y:S01]  /*0950*/  ELECT P0, URZ, PT ;  /* 0x0000000000ff782f */ /* 0x000fe20003800000 */
[----:B------:R-:W-:-:S04]  /*0960*/  UIADD3 UR10, UPT, UPT, -UR4, 0x100000, URZ ;  /* 0x00100000040a7890 */ /* 0x000fc8000fffe1ff */
[----:B------:R-:W-:Y:S02]  /*0970*/  USHF.L.U32 UR11, UR10, 0xb, URZ ;  /* 0x0000000b0a0b7899 */ /* 0x000fe400080006ff */
[----:B------:R-:W-:Y:S02]  /*0980*/  USHF.L.U32 UR10, UR10, 0x1, URZ ;  /* 0x000000010a0a7899 */ /* 0x000fe400080006ff */
[----:B------:R-:W-:-:S04]  /*0990*/  UIADD3 UR12, UPT, UPT, -UR9, 0x100000, URZ ;  /* 0x00100000090c7890 */ /* 0x000fc8000fffe1ff */
[----:B------:R-:W-:Y:S02]  /*09a0*/  USHF.L.U32 UR13, UR12, 0xb, URZ ;  /* 0x0000000b0c0d7899 */ /* 0x000fe400080006ff */
[----:B------:R-:W-:Y:S02]  /*09b0*/  USHF.L.U32 UR12, UR12, 0x1, URZ ;  /* 0x000000010c0c7899 */ /* 0x000fe400080006ff */
[----:B-1----:R-:W-:Y:S01]  /*09c0*/  ULEA UR5, UR5, UR7, 0x18 ;  /* 0x0000000705057291 */ /* 0x002fe2000f8ec0ff */
[----:B------:R-:W1:Y:S11]  /*09d0*/  FENCE.VIEW.ASYNC.S ;  /* 0x00000000000073c6 */ /* 0x000e760000000000 */
[----:B-1----:R2:W1:Y:S01]  /*09e0*/  SYNCS.EXCH.64 URZ, [UR5+0x80], UR10 ;  /* 0x0000800a05ff75b2 */ /* 0x0024620008000100 */
[----:B------:R2:W1:Y:S01]  /*09f0*/  SYNCS.EXCH.64 URZ, [UR5+0x90], UR12 ;  /* 0x0000900c05ff75b2 */ /* 0x0004620008000100 */
[----:B------:R2:W1:Y:S01]  /*0a00*/  SYNCS.EXCH.64 URZ, [UR5+0x88], UR10 ;  /* 0x0000880a05ff75b2 */ /* 0x0004620008000100 */
[----:B------:R2:W1:Y:S02]  /*0a10*/  SYNCS.EXCH.64 URZ, [UR5+0x98], UR12 ;  /* 0x0000980c05ff75b2 */ /* 0x0004640008000100 */
[----:B--2---:R-:W-:Y:S01]  /*0a20*/  NOP ;  /* 0x0000000000007918 */ /* 0x004fe20000000000 */
.L_x_12:
        /* <DEDUP_REMOVED lines=20> */
[----:B------:R2:W1:Y:S01]  /*0b70*/  SYNCS.EXCH.64 URZ, [UR7+0xc8], UR4 ;  /* 0x0000c80407ff75b2 */ /* 0x0004620008000100 */
[----:B------:R2:W1:Y:S01]  /*0b80*/  SYNCS.EXCH.64 URZ, [UR7+0xb0], UR10 ;  /* 0x0000b00a07ff75b2 */ /* 0x0004620008000100 */
[----:B------:R2:W1:Y:S01]  /*0b90*/  SYNCS.EXCH.64 URZ, [UR7+0xd0], UR4 ;  /* 0x0000d00407ff75b2 */ /* 0x0004620008000100 */
[----:B------:R2:W1:Y:S01]  /*0ba0*/  SYNCS.EXCH.64 URZ, [UR7+0xb8], UR10 ;  /* 0x0000b80a07ff75b2 */ /* 0x0004620008000100 */
[----:B------:R2:W1:Y:S02]  /*0bb0*/  SYNCS.EXCH.64 URZ, [UR7+0xd8], UR4 ;  /* 0x0000d80407ff75b2 */ /* 0x0004640008000100 */
[----:B--2---:R-:W-:Y:S01]  /*0bc0*/  NOP ;  /* 0x0000000000007918 */ /* 0x004fe20000000000 */
.L_x_13:
        /* <DEDUP_REMOVED lines=18> */
.L_x_14:
[----:B-1----:R-:W1:Y:S01]  /*0cf0*/  S2UR UR5, SR_CTAID.X ;  /* 0x00000000000579c3 */ /* 0x002e620000002500 */
[----:B------:R-:W-:-:S05]  /*0d00*/  CS2R.32 R170, SR_CgaSize ;  /* 0x0000000000aa7805 */ /* 0x000fca0000008a00 */
[----:B------:R-:W-:-:S05]  /*0d10*/  IMAD R170, R170, -0xa0, RZ ;  /* 0xffffff60aaaa7824 */ /* 0x000fca00078e02ff */
[----:B------:R-:W-:-:S14]  /*0d20*/  R2UR UR9, R170 ;  /* 0x00000000aa0972ca */ /* 0x000fdc00000e0000 */
[----:B------:R-:W2:Y:S01]  /*0d30*/  LDCU UR9, c[0x0][UR9+0x2b0] ;  /* 0x00005600090977ac */ /* 0x000ea20008000800 */
[----:B------:R-:W-:Y:S01]  /*0d40*/  NOP ;  /* 0x0000000000007918 */ /* 0x000fe20000000000 */
[----:B------:R-:W-:-:S05]  /*0d50*/  CS2R.32 R170, SR_CgaSize ;  /* 0x0000000000aa7805 */ /* 0x000fca0000008a00 */
[----:B------:R-:W-:-:S05]  /*0d60*/  IMAD R170, R170, -0xa0, RZ ;  /* 0xffffff60aaaa7824 */ /* 0x000fca00078e02ff */
[----:B------:R-:W-:-:S14]  /*0d70*/  R2UR UR7, R170 ;  /* 0x00000000aa0772ca */ /* 0x000fdc00000e0000 */
[----:B------:R-:W3:Y:S01]  /*0d80*/  LDCU UR7, c[0x0][UR7+0x2b4] ;  /* 0x00005680070777ac */ /* 0x000ee20008000800 */
[----:B------:R-:W4:Y:S08]  /*0d90*/  S2UR UR4, SR_CTAID.Y ;  /* 0x00000000000479c3 */ /* 0x000f300000002600 */
[----:B------:R-:W3:Y:S01]  /*0da0*/  LDC R9, c[0x0][0xb24] ;  /* 0x0002c900ff097b82 */ /* 0x000ee20000000800 */
[----:B-1----:R-:W-:-:S02]  /*0db0*/  I2FP.F32.U32 R5, UR5 ;  /* 0x0000000500057c45 */ /* 0x002fc40008201000 */
[----:B------:R-:W-:-:S05]  /*0dc0*/  CS2R.32 R3, SR_CgaSize ;  /* 0x0000000000037805 */ /* 0x000fca0000008a00 */
[----:B------:R-:W-:-:S06]  /*0dd0*/  IMAD R3, R3, -0xa0, RZ ;  /* 0xffffff6003037824 */ /* 0x000fcc00078e02ff */
[----:B------:R-:W1:Y:S01]  /*0de0*/  LDC R3, c[0x0][R3+0x2a0] ;  /* 0x0000a80003037b82 */ /* 0x000e620000000800 */
[----:B------:R-:W-:Y:S01]  /*0df0*/  MOV R21, UR5 ;  /* 0x0000000500157c02 */ /* 0x000fe20008000f00 */
[----:B--2---:R-:W-:Y:S01]  /*0e00*/  FMUL R5, R5, UR9 ;  /* 0x0000000905057c20 */ /* 0x004fe20008400000 */
[----:B----4-:R-:W-:Y:S02]  /*0e10*/  I2FP.F32.U32 R4, UR4 ;  /* 0x0000000400047c45 */ /* 0x010fe40008201000 */
[----:B------:R-:W-:-:S05]  /*0e20*/  CS2R.32 R2, SR_CgaSize ;  /* 0x0000000000027805 */ /* 0x000fca0000008a00 */
[----:B------:R-:W-:-:S06]  /*0e30*/  IMAD R2, R2, -0xa0, RZ ;  /* 0xffffff6002027824 */ /* 0x000fcc00078e02ff */
[----:B------:R-:W2:Y:S01]  /*0e40*/  LDC R2, c[0x0][R2+0x2a4] ;  /* 0x0000a90002027b82 */ /* 0x000ea20000000800 */
[----:B------:R-:W4:Y:S01]  /*0e50*/  F2I.U32.TRUNC.NTZ R170, R5 ;  /* 0x0000000500aa7305 */ /* 0x000f22000020f000 */
[----:B------:R-:W-:Y:S01]  /*0e60*/  MOV R20, UR4 ;  /* 0x0000000400147c02 */ /* 0x000fe20008000f00 */
[----:B---3--:R-:W-:-:S05]  /*0e70*/  FMUL R4, R4, UR7 ;  /* 0x0000000704047c20 */ /* 0x008fca0008400000 */
[----:B------:R-:W-:Y:S01]  /*0e80*/  BAR.SYNC.DEFER_BLOCKING 0x0 ;  /* 0x0000000000007b1d */ /* 0x000fe20000010000 */
[----:B------:R-:W-:-:S05]  /*0e90*/  ISETP.GE.AND P0, PT, R9, 0x1, PT ;  /* 0x000000010900780c */ /* 0x000fca0003f06270 */
[----:B------:R-:W3:Y:S02]  /*0ea0*/  F2I.U32.TRUNC.NTZ R147, R4 ;  /* 0x0000000400937305 */ /* 0x000ee4000020f000 */
[----:B------:R-:W2:Y:S01]  /*0eb0*/  S2UR UR36, SR_CTAID.Z ;  /* 0x00000000002479c3 */ /* 0x000ea20000002700 */
[----:B----4-:R-:W-:-:S05]  /*0ec0*/  IADD3 R170, PT, PT, -R170, RZ, RZ ;  /* 0x000000ffaaaa7210 */ /* 0x010fca0007ffe1ff */
[----:B-1----:R-:W-:Y:S01]  /*0ed0*/  IMAD R170, R3, R170, UR5 ;  /* 0x0000000503aa7e24 */ /* 0x002fe2000f8e02aa */
[----:B---3--:R-:W-:-:S05]  /*0ee0*/  IADD3 R147, PT, PT, -R147, RZ, RZ ;  /* 0x000000ff93937210 */ /* 0x008fca0007ffe1ff */
[----:B--2---:R-:W-:Y:S01]  /*0ef0*/  IMAD R147, R2, R147, UR4 ;  /* 0x0000000402937e24 */ /* 0x004fe2000f8e0293 */
[----:B------:R-:W-:Y:S06]  /*0f00*/  @!P0 BRA `(.L_x_15) ;  /* 0x0000000000b88947 */ /* 0x000fec0003800000 */
[----:B------:R-:W1:Y:S01]  /*0f10*/  LDC.64 R4, c[0x0][0xb18] ;  /* 0x0002c600ff047b82 */ /* 0x000e620000000a00 */
[----:B------:R-:W-:-:S07]  /*0f20*/  ISETP.NE.AND P0, PT, R9, 0x1, PT ;  /* 0x000000010900780c */ /* 0x000fce0003f05270 */
[----:B------:R-:W2:Y:S08]  /*0f30*/  LDC R10, c[0x0][0xb0c] ;  /* 0x0002c300ff0a7b82 */ /* 0x000eb00000000800 */
[----:B------:R-:W3:Y:S08]  /*0f40*/  LDC R11, c[0x0][0x370] ;  /* 0x0000dc00ff0b7b82 */ /* 0x000ef00000000800 */
[----:B------:R-:W4:Y:S01]  /*0f50*/  LDC R12, c[0x0][0x374] ;  /* 0x0000dd00ff0c7b82 */ /* 0x000f220000000800 */
[----:B-1----:R-:W-:-:S07]  /*0f60*/  ISETP.NE.AND P1, PT, R4, 0x1, PT ;  /* 0x000000010400780c */ /* 0x002fce0003f25270 */
[----:B------:R-:W3:Y:S01]  /*0f70*/  LDC.64 R6, c[0x0][0xb10] ;  /* 0x0002c400ff067b82 */ /* 0x000ee20000000a00 */
[----:B--2---:R-:W-:-:S07]  /*0f80*/  ISETP.NE.AND P2, PT, R10, 0x1, PT ;  /* 0x000000010a00780c */ /* 0x004fce0003f45270 */
[----:B------:R-:W1:Y:S08]  /*0f90*/  LDC R8, c[0x0][0xb20] ;  /* 0x0002c800ff087b82 */ /* 0x000e700000000800 */
[----:B------:R-:W2:Y:S01]  /*0fa0*/  LDC.64 R2, c[0x0][0xb28] ;  /* 0x0002ca00ff027b82 */ /* 0x000ea20000000a00 */
[----:B----4-:R-:W-:-:S04]  /*0fb0*/  IMAD.HI.U32 R13, R12, R5, RZ ;  /* 0x000000050c0d7227 */ /* 0x010fc800078e00ff */
[----:B------:R-:W-:-:S04]  /*0fc0*/  IMAD.HI.U32 R5, R20, R5, RZ ;  /* 0x0000000514057227 */ /* 0x000fc800078e00ff */
[----:B---3--:R-:W-:-:S04]  /*0fd0*/  IMAD.HI.U32 R14, R11, R6, RZ ;  /* 0x000000060b0e7227 */ /* 0x008fc800078e00ff */
[C---:B------:R-:W-:Y:S01]  /*0fe0*/  IMAD.HI.U32 R16, R21.reuse, R6, RZ ;  /* 0x0000000615107227 */ /* 0x040fe200078e00ff */
[-C--:B------:R-:W-:Y:S02]  /*0ff0*/  @P2 SHF.R.U32.HI R11, RZ, R7.reuse, R14 ;  /* 0x00000007ff0b2219 */ /* 0x080fe4000001160e */
[-C--:B-1----:R-:W-:Y:S02]  /*1000*/  @P1 SHF.R.U32.HI R12, RZ, R8.reuse, R13 ;  /* 0x00000008ff0c1219 */ /* 0x082fe4000001160d */
[----:B------:R-:W-:Y:S02]  /*1010*/  SHF.R.U32.HI R5, RZ, R8, R5 ;  /* 0x00000008ff057219 */ /* 0x000fe40000011605 */
[----:B------:R-:W-:Y:S02]  /*1020*/  SHF.R.U32.HI R16, RZ, R7, R16 ;  /* 0x00000007ff107219 */ /* 0x000fe40000011610 */
[----:B------:R-:W-:Y:S01]  /*1030*/  SEL R5, R20, R5, !P1 ;  /* 0x0000000514057207 */ /* 0x000fe20004800000 */
[----:B--2---:R-:W-:Y:S01]  /*1040*/  IMAD.HI.U32 R14, R12, R2, RZ ;  /* 0x000000020c0e7227 */ /* 0x004fe200078e00ff */
[----:B------:R-:W-:-:S02]  /*1050*/  SEL R7, R21, R16, !P2 ;  /* 0x0000001015077207 */ /* 0x000fc40005000000 */
[----:B------:R-:W-:Y:S01]  /*1060*/  IADD3 R13, PT, PT, -R5, RZ, RZ ;  /* 0x000000ff050d7210 */ /* 0x000fe20007ffe1ff */
[----:B------:R-:W-:Y:S01]  /*1070*/  IMAD.HI.U32 R6, R11, R2, RZ ;  /* 0x000000020b067227 */ /* 0x000fe200078e00ff */
[----:B------:R-:W-:-:S03]  /*1080*/  @P0 SHF.R.U32.HI R12, RZ, R3, R14 ;  /* 0x00000003ff0c0219 */ /* 0x000fc6000001160e */
[----:B------:R-:W-:Y:S01]  /*1090*/  IMAD R13, R4, R13, R20 ;  /* 0x0000000d040d7224 */ /* 0x000fe200078e0214 */
[----:B------:R-:W-:Y:S01]  /*10a0*/  @P0 SHF.R.U32.HI R11, RZ, R3, R6 ;  /* 0x00000003ff0b0219 */ /* 0x000fe20000011606 */
[----:B------:R-:W-:-:S04]  /*10b0*/  IMAD R12, R12, R9, RZ ;  /* 0x000000090c0c7224 */ /* 0x000fc800078e02ff */
[----:B------:R-:W-:Y:S01]  /*10c0*/  IMAD R6, R11, R9, RZ ;  /* 0x000000090b067224 */ /* 0x000fe200078e02ff */
[----:B------:R-:W-:-:S04]  /*10d0*/  ISETP.GE.AND P1, PT, R5, R12, PT ;  /* 0x0000000c0500720c */ /* 0x000fc80003f26270 */
[----:B------:R-:W-:Y:S01]  /*10e0*/  ISETP.GE.OR P1, PT, R7, R6, P1 ;  /* 0x000000060700720c */ /* 0x000fe20000f26670 */
[----:B------:R-:W-:-:S05]  /*10f0*/  IMAD.HI.U32 R6, R5, R2, RZ ;  /* 0x0000000205067227 */ /* 0x000fca00078e00ff */
[----:B------:R-:W-:-:S04]  /*1100*/  SHF.R.U32.HI R6, RZ, R3, R6 ;  /* 0x00000003ff067219 */ /* 0x000fc80000011606 */
[----:B------:R-:W-:-:S03]  /*1110*/  SEL R6, R5, R6, !P0 ;  /* 0x0000000605067207 */ /* 0x000fc60004000000 */
[----:B------:R-:W-:Y:S01]  /*1120*/  @!P1 IMAD.HI.U32 R8, R7, R2, RZ ;  /* 0x0000000207089227 */ /* 0x000fe200078e00ff */
[----:B------:R-:W-:-:S04]  /*1130*/  IADD3 R2, PT, PT, -R6, RZ, RZ ;  /* 0x000000ff06027210 */ /* 0x000fc80007ffe1ff */
[----:B------:R-:W-:Y:S01]  /*1140*/  @!P1 SHF.R.U32.HI R8, RZ, R3, R8 ;  /* 0x00000003ff089219 */ /* 0x000fe20000011608 */
[----:B------:R-:W-:-:S03]  /*1150*/  IMAD R2, R9, R2, R5 ;  /* 0x0000000209027224 */ /* 0x000fc600078e0205 */
[----:B------:R-:W-:-:S05]  /*1160*/  @!P1 SEL R3, R7, R8, !P0 ;  /* 0x0000000807039207 */ /* 0x000fca0004000000 */
[--C-:B------:R-:W-:Y:S02]  /*1170*/  @!P1 IMAD.IADD R6, R6, 0x1, -R3.reuse ;  /* 0x0000000106069824 */ /* 0x100fe400078e0a03 */
[----:B------:R-:W-:Y:S01]  /*1180*/  @!P1 IMAD R3, R2, R11, R3 ;  /* 0x0000000b02039224 */ /* 0x000fe200078e0203 */
[----:B------:R-:W-:Y:S01]  /*1190*/  IADD3 R2, PT, PT, -R7, RZ, RZ ;  /* 0x000000ff07027210 */ /* 0x000fe20007ffe1ff */
[----:B------:R-:W-:Y:S02]  /*11a0*/  @!P1 IMAD R5, R6, R9, R7 ;  /* 0x0000000906059224 */ /* 0x000fe400078e0207 */
[----:B------:R-:W-:Y:S02]  /*11b0*/  @!P1 IMAD.MOV.U32 R7, RZ, RZ, R3 ;  /* 0x000000ffff079224 */ /* 0x000fe400078e0003 */
[----:B------:R-:W-:Y:S02]  /*11c0*/  IMAD R2, R10, R2, R21 ;  /* 0x000000020a027224 */ /* 0x000fe400078e0215 */
[----:B------:R-:W-:-:S02]  /*11d0*/  IMAD R20, R5, R4, R13 ;  /* 0x0000000405147224 */ /* 0x000fc400078e020d */
[----:B------:R-:W-:Y:S02]  /*11e0*/  IMAD R21, R7, R10, R2 ;  /* 0x0000000a07157224 */ /* 0x000fe400078e0202 */
.L_x_15:
[----:B------:R-:W1:Y:S01]  /*11f0*/  LDCU UR4, c[0x0][0xb30] ;  /* 0x00016600ff0477ac */ /* 0x000e620008000800 */
[----:B------:R-:W2:Y:S08]  /*1200*/  S2UR UR37, SR_CgaCtaId ;  /* 0x00000000002579c3 */ /* 0x000eb00000008800 */
[----:B------:R-:W3:Y:S01]  /*1210*/  LDC R72, c[0x0][0xb24] ;  /* 0x0002c900ff487b82 */ /* 0x000ee20000000800 */
[----:B-1----:R-:W-:-:S09]  /*1220*/  UISETP.NE.AND UP1, UPT, UR4, 0x1, UPT ;  /* 0x000000010400788c */ /* 0x002fd2000bf25270 */
[----:B--2---:R-:W-:Y:S05]  /*1230*/  BRA.U UP1, `(.L_x_16) ;  /* 0x0000000101407547 */ /* 0x004fea000b800000 */
[----:B------:R-:W1:Y:S08]  /*1240*/  LDC.64 R4, c[0x0][0xb10] ;  /* 0x0002c400ff047b82 */ /* 0x000e700000000a00 */
[----:B------:R-:W2:Y:S08]  /*1250*/  LDC.64 R2, c[0x0][0xb18] ;  /* 0x0002c600ff027b82 */ /* 0x000eb00000000a00 */
[----:B------:R-:W4:Y:S08]  /*1260*/  LDC R6, c[0x0][0xb20] ;  /* 0x0002c800ff067b82 */ /* 0x000f300000000800 */
[----:B------:R-:W3:Y:S01]  /*1270*/  LDC R8, c[0x0][0xb0c] ;  /* 0x0002c300ff087b82 */ /* 0x000ee20000000800 */
[----:B-1----:R-:W-:-:S05]  /*1280*/  IMAD.HI.U32 R4, R21, R4, RZ ;  /* 0x0000000415047227 */ /* 0x002fca00078e00ff */
[----:B------:R-:W-:Y:S01]  /*1290*/  SHF.R.U32.HI R4, RZ, R5, R4 ;  /* 0x00000005ff047219 */ /* 0x000fe20000011604 */
[----:B--2---:R-:W-:Y:S01]  /*12a0*/  IMAD.HI.U32 R3, R20, R3, RZ ;  /* 0x0000000314037227 */ /* 0x004fe200078e00ff */
[----:B------:R-:W-:-:S04]  /*12b0*/  ISETP.NE.AND P0, PT, R2, 0x1, PT ;  /* 0x000000010200780c */ /* 0x000fc80003f05270 */
[----:B----4-:R-:W-:-:S04]  /*12c0*/  SHF.R.U32.HI R3, RZ, R6, R3 ;  /* 0x00000006ff037219 */ /* 0x010fc80000011603 */
[----:B------:R-:W-:Y:S02]  /*12d0*/  SEL R3, R20, R3, !P0 ;  /* 0x0000000314037207 */ /* 0x000fe40004000000 */
[----:B---3--:R-:W-:-:S04]  /*12e0*/  ISETP.NE.AND P1, PT, R8, 0x1, PT ;  /* 0x000000010800780c */ /* 0x008fc80003f25270 */
[----:B------:R-:W-:-:S05]  /*12f0*/  SEL R4, R21, R4, !P1 ;  /* 0x0000000415047207 */ /* 0x000fca0004800000 */
[----:B------:R-:W-:Y:S02]  /*1300*/  IMAD.IADD R5, R3, 0x1, -R4 ;  /* 0x0000000103057824 */ /* 0x000fe400078e0a04 */
[----:B------:R-:W-:Y:S02]  /*1310*/  IMAD.IADD R3, R4, 0x1, -R3 ;  /* 0x0000000104037824 */ /* 0x000fe400078e0a03 */
[----:B------:R-:W-:Y:S02]  /*1320*/  IMAD R21, R5, R8, R21 ;  /* 0x0000000805157224 */ /* 0x000fe400078e0215 */
[----:B------:R-:W-:-:S07]  /*1330*/  IMAD R20, R3, R2, R20 ;  /* 0x0000000203147224 */ /* 0x000fce00078e0214 */
.L_x_16:
[----:B------:R-:W-:Y:S01]  /*1340*/  BAR.SYNC.DEFER_BLOCKING 0x0 ;  /* 0x0000000000007b1d */ /* 0x000fe20000010000 */
[----:B------:R-:W-:Y:S01]  /*1350*/  UISETP.NE.AND UP1, UPT, UR8, 0x2, UPT ;  /* 0x000000020800788c */ /* 0x000fe2000bf25270 */
[----:B------:R-:W-:Y:S02]  /*1360*/  ISETP.NE.OR P5, PT, R0, 0x2, !P5 ;  /* 0x000000020000780c */ /* 0x000fe40006fa5670 */
[----:B------:R-:W-:-:S06]  /*1370*/  LOP3.LUT R2, R189, 0x1f, RZ, 0xc0, !PT ;  /* 0x0000001fbd027812 */ /* 0x000fcc00078ec0ff */
[----:B------:R-:W-:Y:S05]  /*1380*/  BRA.U UP1, `(.L_x_17) ;  /* 0x0000001101787547 */ /* 0x000fea000b800000 */
[----:B------:R-:W1:Y:S01]  /*1390*/  LDCU UR13, c[0x0][0x38c] ;  /* 0x00007180ff0d77ac */ /* 0x000e620008000800 */
[----:B------:R-:W2:Y:S01]  /*13a0*/  LDC R9, c[0x0][0x370] ;  /* 0x0000dc00ff097b82 */ /* 0x000ea20000000800 */
[----:B------:R-:W-:Y:S01]  /*13b0*/  PLOP3.LUT P1, PT, PT, PT, UP2, 0x80, 0x8 ;  /* 0x000000000008781c */ /* 0x000fe20003f2f028 */
[----:B------:R-:W-:Y:S01]  /*13c0*/  IMAD.MOV.U32 R15, RZ, RZ, 0x1 ;  /* 0x00000001ff0f7424 */ /* 0x000fe200078e00ff */
[----:B------:R-:W-:Y:S01]  /*13d0*/  ISETP.EQ.OR P4, PT, R2, RZ, P5 ;  /* 0x000000ff0200720c */ /* 0x000fe20002f82670 */
[----:B------:R-:W-:Y:S01]  /*13e0*/  IMAD.MOV.U32 R14, RZ, RZ, RZ ;  /* 0x000000ffff0e7224 */ /* 0x000fe200078e00ff */
[----:B------:R-:W-:Y:S02]  /*13f0*/  PLOP3.LUT P1, PT, P1, PT, PT, 0x8, 0x80 ;  /* 0x000000000080781c */ /* 0x000fe40000f2e170 */
[----:B------:R-:W-:Y:S01]  /*1400*/  CS2R R12, SRZ ;  /* 0x00000000000c7805 */ /* 0x000fe2000001ff00 */
[----:B------:R-:W-:Y:S01]  /*1410*/  IMAD.MOV.U32 R10, RZ, RZ, 0x1 ;  /* 0x00000001ff0a7424 */ /* 0x000fe200078e00ff */
[----:B------:R-:W4:Y:S01]  /*1420*/  LDC R0, c[0x0][0x374] ;  /* 0x0000dd00ff007b82 */ /* 0x000f220000000800 */
[----:B------:R-:W2:Y:S01]  /*1430*/  LDCU.64 UR22, c[0x0][0x348] ;  /* 0x00006900ff1677ac */ /* 0x000ea20008000a00 */
[----:B------:R-:W-:Y:S01]  /*1440*/  UMOV UR6, URZ ;  /* 0x000000ff00067c82 */ /* 0x000fe20008000000 */
[----:B-1----:R-:W-:-:S04]  /*1450*/  UIADD3 UR5, UPT, UPT, UR13, 0x7f, URZ ;  /* 0x0000007f0d057890 */ /* 0x002fc8000fffe0ff */
[----:B------:R-:W-:-:S04]  /*1460*/  USHF.R.S32.HI UR4, URZ, 0x1f, UR5 ;  /* 0x0000001fff047899 */ /* 0x000fc80008011405 */
[----:B------:R-:W-:-:S04]  /*1470*/  ULEA.HI UR4, UR4, UR5, URZ, 0x7 ;  /* 0x0000000504047291 */ /* 0x000fc8000f8f38ff */
[----:B------:R-:W-:Y:S02]  /*1480*/  USHF.R.S32.HI UR15, URZ, 0x7, UR4 ;  /* 0x00000007ff0f7899 */ /* 0x000fe40008011404 */
[----:B------:R-:W-:Y:S02]  /*1490*/  UIADD3 UR4, UPT, UPT, UR13, -0x1, URZ ;  /* 0xffffffff0d047890 */ /* 0x000fe4000fffe0ff */
[----:B------:R-:W-:Y:S02]  /*14a0*/  UISETP.LT.U32.AND UP0, UPT, UR15, 0x5, UPT ;  /* 0x000000050f00788c */ /* 0x000fe4000bf01070 */
[----:B------:R-:W-:Y:S02]  /*14b0*/  UISETP.GE.U32.AND UP1, UPT, UR4, -0xff, UPT ;  /* 0xffffff010400788c */ /* 0x000fe4000bf26070 */
[----:B------:R-:W-:Y:S02]  /*14c0*/  USEL UR14, UR15, 0x5, UP0 ;  /* 0x000000050f0e7887 */ /* 0x000fe40008000000 */
[----:B------:R-:W-:-:S02]  /*14d0*/  UIADD3 UR13, UPT, UPT, UR13, 0xfe, URZ ;  /* 0x000000fe0d0d7890 */ /* 0x000fc4000fffe0ff */
[----:B------:R-:W-:Y:S02]  /*14e0*/  UIADD3 UR5, UPT, UPT, UR14, -0x1, URZ ;  /* 0xffffffff0e057890 */ /* 0x000fe4000fffe0ff */
[----:B------:R-:W-:-:S03]  /*14f0*/  UIADD3 UR7, UPT, UPT, UR15, -UR14, URZ ;  /* 0x8000000e0f077290 */ /* 0x000fc6000fffe0ff */
[----:B------:R-:W-:-:S04]  /*1500*/  @UP1 UIADD3 UR5, UPT, UPT, UR14, URZ, URZ ;  /* 0x000000ff0e051290 */ /* 0x000fc8000fffe0ff */
[----:B--2---:R-:W-:-:S12]  /*1510*/  UIADD3 UR5, UPT, UPT, UR5, 0x1, URZ ;  /* 0x0000000105057890 */ /* 0x004fd8000fffe0ff */
.L_x_35:
[----:B------:R-:W-:Y:S01]  /*1520*/  UISETP.NE.AND UP0, UPT, UR37, URZ, UPT ;  /* 0x000000ff2500728c */ /* 0x000fe2000bf05270 */
[----:B------:R-:W1:Y:S08]  /*1530*/  S2UR UR37, SR_CgaCtaId ;  /* 0x00000000002579c3 */ /* 0x000e700000008800 */
[----:B------:R-:W-:Y:S05]  /*1540*/  BRA.U UP0, `(.L_x_18) ;  /* 0x0000000100347547 */ /* 0x000fea000b800000 */
[----:B------:R-:W2:Y:S01]  /*1550*/  S2R R2, SR_CgaCtaId ;  /* 0x0000000000027919 */ /* 0x000ea20000008800 */
[----:B------:R-:W-:-:S04]  /*1560*/  MOV R3, 0x400 ;  /* 0x0000040000037802 */ /* 0x000fc80000000f00 */
[----:B--2---:R-:W-:Y:S02]  /*1570*/  LEA R3, R2, R3, 0x18 ;  /* 0x0000000302037211 */ /* 0x004fe400078ec0ff */
[----:B------:R-:W-:-:S03]  /*1580*/  SHF.L.U32 R2, R10, 0x1f, RZ ;  /* 0x0000001f0a027819 */ /* 0x000fc600000006ff */
[----:B------:R-:W-:-:S04]  /*1590*/  IMAD R3, R12, 0x8, R3 ;  /* 0x000000080c037824 */ /* 0x000fc800078e0203 */
[----:B------:R-:W2:Y:S02]  /*15a0*/  SYNCS.PHASECHK.TRANS64.TRYWAIT P0, [R3+URZ+0xf0], R2 ;  /* 0x0000f002030075a7 */ /* 0x000ea400080011ff */
[----:B--2---:R-:W-:Y:S05]  /*15b0*/  @!P0 BRA `(.L_x_19) ;  /* 0x0000006c00388947 */ /* 0x004fea0003800000 */
.L_x_107:
[----:B------:R-:W-:Y:S01]  /*15c0*/  VIADD R12, R12, 0x1 ;  /* 0x000000010c0c7836 */ /* 0x000fe20000000000 */
[----:B------:R2:W-:Y:S04]  /*15d0*/  SYNCS.ARRIVE.TRANS64.A1T0 RZ, [R3+URZ+0xe0], RZ ;  /* 0x0000e0ff03ff79a7 */ /* 0x0005e800081000ff */
[----:B------:R-:W-:-:S04]  /*15e0*/  ISETP.NE.AND P0, PT, R12, 0x2, PT ;  /* 0x000000020c00780c */ /* 0x000fc80003f05270 */
[----:B------:R-:W-:Y:S02]  /*15f0*/  SEL R12, R12, RZ, P0 ;  /* 0x000000ff0c0c7207 */ /* 0x000fe40000000000 */
[----:B--2---:R-:W-:-:S04]  /*1600*/  SEL R3, RZ, 0x1, P0 ;  /* 0x00000001ff037807 */ /* 0x004fc80000000000 */
[----:B------:R-:W-:-:S07]  /*1610*/  LOP3.LUT R10, R10, R3, RZ, 0x3c, !PT ;  /* 0x000000030a0a7212 */ /* 0x000fce00078e3cff */
.L_x_18:
[----:B------:R-:W-:Y:S01]  /*1620*/  UMOV UR4, 0x400 ;  /* 0x0000040000047882 */ /* 0x000fe20000000000 */
[----:B------:R-:W-:Y:S01]  /*1630*/  SHF.L.U32 R2, R15, 0x1f, RZ ;  /* 0x0000001f0f027819 */ /* 0x000fe200000006ff */
[----:B-1----:R-:W-:Y:S01]  /*1640*/  ULEA UR4, UR37, UR4, 0x18 ;  /* 0x0000000425047291 */ /* 0x002fe2000f8ec0ff */
[----:B------:R-:W-:Y:S01]  /*1650*/  R2UR UR35, R21 ;  /* 0x00000000152372ca */ /* 0x000fe200000e0000 */
[----:B------:R-:W-:Y:S01]  /*1660*/  UISETP.GE.U32.AND UP0, UPT, UR13, 0xff, UPT ;  /* 0x000000ff0d00788c */ /* 0x000fe2000bf06070 */
[----:B------:R-:W-:Y:S01]  /*1670*/  R2UR UR11, R20 ;  /* 0x00000000140b72ca */ /* 0x000fe200000e0000 */
[----:B------:R-:W-:Y:S01]  /*1680*/  ULEA UR8, UR6, UR4, 0x3 ;  /* 0x0000000406087291 */ /* 0x000fe2000f8e18ff */
[----:B------:R-:W-:-:S08]  /*1690*/  UMOV UR24, URZ ;  /* 0x000000ff00187c82 */ /* 0x000fd00008000000 */
[----:B------:R1:W2:Y:S01]  /*16a0*/  SYNCS.PHASECHK.TRANS64.TRYWAIT P0, [UR8+0x28], R2 ;  /* 0x00002802ff0075a7 */ /* 0x0002a20008001108 */
[----:B------:R-:W-:Y:S02]  /*16b0*/  USHF.L.U32 UR35, UR35, 0x7, URZ ;  /* 0x0000000723237899 */ /* 0x000fe400080006ff */
[----:B------:R-:W-:Y:S01]  /*16c0*/  USHF.L.U32 UR11, UR11, 0x7, URZ ;  /* 0x000000070b0b7899 */ /* 0x000fe200080006ff */
[----:B------:R-:W-:Y:S11]  /*16d0*/  BRA.U !UP0, `(.L_x_20) ;  /* 0x0000000108a47547 */ /* 0x000ff6000b800000 */
[----:B------:R-:W-:Y:S01]  /*16e0*/  UMOV UR16, URZ ;  /* 0x000000ff00107c82 */ /* 0x000fe20008000000 */
[----:B------:R-:W-:-:S05]  /*16f0*/  UMOV UR17, UR6 ;  /* 0x0000000600117c82 */ /* 0x000fca0008000000 */
.L_x_25:
[----:B-1----:R-:W-:Y:S01]  /*1700*/  ULEA UR33, UR17, UR4, 0x3 ;  /* 0x0000000411217291 */ /* 0x002fe2000f8e18ff */
[----:B--2---:R-:W-:Y:S01]  /*1710*/  @!P5 MOV R3, 0x8000 ;  /* 0x000080000003d802 */ /* 0x004fe20000000f00 */
[----:B--2---:R-:W-:Y:S10]  /*1720*/  @P0 BRA `(.L_x_21) ;  /* 0x00000000000c0947 */ /* 0x004ff40003800000 */
[----:B------:R-:W-:-:S04]  /*1730*/  SHF.L.U32 R5, R15, 0x1f, RZ ;  /* 0x0000001f0f057819 */ /* 0x000fc800000006ff */
[----:B------:R-:W2:Y:S02]  /*1740*/  SYNCS.PHASECHK.TRANS64.TRYWAIT P0, [UR33+0x28], R5 ;  /* 0x00002805ff0075a7 */ /* 0x000ea40008001121 */
[----:B--2---:R-:W-:Y:S05]  /*1750*/  @!P0 BRA `(.L_x_22) ;  /* 0x0000006800e48947 */ /* 0x004fea0003800000 */
.L_x_21:
[----:B------:R2:W-:Y:S01]  /*1760*/  @!P5 SYNCS.ARRIVE.TRANS64 RZ, [UR33], R3 ;  /* 0x00000003ffffd9a7 */ /* 0x0005e20008000021 */
[----:B------:R-:W-:Y:S04]  /*1770*/  BSSY.RECONVERGENT B0, `(.L_x_23) ;  /* 0x0000003000007945 */ /* 0x000fe80003800200 */
[----:B------:R-:W-:Y:S05]  /*1780*/  @P4 BRA `(.L_x_24) ;  /* 0x0000000000044947 */ /* 0x000fea0003800000 */
[----:B------:R-:W-:Y:S05]  /*1790*/  BPT.TRAP 0x1 ;  /* 0x000000040000795c */ /* 0x000fea0000300000 */
.L_x_24:
[----:B------:R-:W-:Y:S05]  /*17a0*/  BSYNC.RECONVERGENT B0 ;  /* 0x0000000000007941 */ /* 0x000fea0003800200 */
.L_x_23:
[----:B------:R-:W-:Y:S02]  /*17b0*/  UIADD3 UR6, UPT, UPT, UR17, 0x1, URZ ;  /* 0x0000000111067890 */ /* 0x000fe4000fffe0ff */
[----:B------:R-:W-:Y:S02]  /*17c0*/  UIADD3 UR26, UP1, UPT, UR22, 0x80, URZ ;  /* 0x00000080161a7890 */ /* 0x000fe4000ff3e0ff */
[----:B------:R-:W-:Y:S02]  /*17d0*/  UISETP.NE.AND UP0, UPT, UR6, 0x5, UPT ;  /* 0x000000050600788c */ /* 0x000fe4000bf05270 */
[----:B------:R-:W-:Y:S02]  /*17e0*/  USHF.L.U32 UR34, UR16, 0x7, URZ ;  /* 0x0000000710227899 */ /* 0x000fe400080006ff */
[----:B------:R-:W-:Y:S02]  /*17f0*/  USEL UR9, URZ, 0x1, UP0 ;  /* 0x00000001ff097887 */ /* 0x000fe40008000000 */
[----:B------:R-:W-:-:S02]  /*1800*/  USEL UR6, UR6, URZ, UP0 ;  /* 0x000000ff06067287 */ /* 0x000fc40008000000 */
[----:B------:R-:W-:Y:S02]  /*1810*/  UIADD3 UR20, UP0, UPT, UR22, 0x180, URZ ;  /* 0x0000018016147890 */ /* 0x000fe4000ff1e0ff */
[----:B------:R-:W-:Y:S01]  /*1820*/  ULEA UR8, UR6, UR4, 0x3 ;  /* 0x0000000406087291 */ /* 0x000fe2000f8e18ff */
[----:B------:R-:W-:Y:S01]  /*1830*/  LOP3.LUT R15, R15, UR9, RZ, 0x3c, !PT ;  /* 0x000000090f0f7c12 */ /* 0x000fe2000f8e3cff */
[----:B------:R-:W-:Y:S02]  /*1840*/  UIADD3.X UR27, UPT, UPT, URZ, UR23, URZ, UP1, !UPT ;  /* 0x00000017ff1b7290 */ /* 0x000fe40008ffe4ff */
[----:B------:R-:W-:Y:S01]  /*1850*/  UIADD3.X UR21, UPT, UPT, URZ, UR23, URZ, UP0, !UPT ;  /* 0x00000017ff157290 */ /* 0x000fe200087fe4ff */
[----:B-1----:R-:W-:Y:S01]  /*1860*/  SHF.L.U32 R2, R15, 0x1f, RZ ;  /* 0x0000001f0f027819 */ /* 0x002fe200000006ff */
[----:B------:R-:W-:Y:S01]  /*1870*/  UMOV UR18, 0x0 ;  /* 0x0000000000127882 */ /* 0x000fe20000000000 */
[----:B------:R-:W-:Y:S01]  /*1880*/  UMOV UR19, 0x10000000 ;  /* 0x1000000000137882 */ /* 0x000fe20000000000 */
[----:B------:R-:W-:Y:S01]  /*1890*/  UMOV UR12, UR36 ;  /* 0x00000024000c7c82 */ /* 0x000fe20008000000 */
[----:B------:R1:W1:Y:S01]  /*18a0*/  SYNCS.PHASECHK.TRANS64.TRYWAIT P0, [UR8+0x28], R2 ;  /* 0x00002802ff0075a7 */ /* 0x0002620008001108 */
[----:B------:R-:W-:Y:S01]  /*18b0*/  ULEA UR8, UR17, UR4, 0xe ;  /* 0x0000000411087291 */ /* 0x000fe2000f8e70ff */
[----:B------:R-:W-:Y:S01]  /*18c0*/  UMOV UR9, UR33 ;  /* 0x0000002100097c82 */ /* 0x000fe20008000000 */
[----:B------:R-:W-:-:S02]  /*18d0*/  UMOV UR10, UR34 ;  /* 0x00000022000a7c82 */ /* 0x000fc40008000000 */
[----:B------:R-:W-:Y:S02]  /*18e0*/  UIADD3 UR32, UPT, UPT, UR8, 0x8400, URZ ;  /* 0x0000840008207890 */ /* 0x000fe4000fffe0ff */
[----:B------:R-:W-:Y:S02]  /*18f0*/  UIADD3 UR8, UPT, UPT, UR8, 0x1c400, URZ ;  /* 0x0001c40008087890 */ /* 0x000fe4000fffe0ff */
[----:B------:R-:W-:Y:S01]  /*1900*/  UIADD3 UR16, UPT, UPT, UR16, 0x1, URZ ;  /* 0x0000000110107890 */ /* 0x000fe2000fffe0ff */
[----:B------:R-:W-:Y:S01]  /*1910*/  UMOV UR24, UR5 ;  /* 0x0000000500187c82 */ /* 0x000fe20008000000 */
[----:B------:R-:W-:Y:S02]  /*1920*/  UMOV UR17, UR6 ;  /* 0x0000000600117c82 */ /* 0x000fe40008000000 */
[----:B------:R-:W-:Y:S01]  /*1930*/  UISETP.NE.AND UP0, UPT, UR16, UR5, UPT ;  /* 0x000000051000728c */ /* 0x000fe2000bf05270 */
[----:B------:R1:W-:Y:S02]  /*1940*/  UTMALDG.3D [UR32], [UR26], desc[UR18] ;  /* 0x000012201a0075b4 */ /* 0x0003e40008011000 */
[----:B------:R1:W-:Y:S06]  /*1950*/  UTMALDG.3D [UR8], [UR20], desc[UR18] ;  /* 0x00001208140075b4 */ /* 0x0003ec0008011000 */
[----:B------:R-:W-:Y:S05]  /*1960*/  BRA.U UP0, `(.L_x_25) ;  /* 0xfffffffd00647547 */ /* 0x000fea000b83ffff */
.L_x_20:
[----:B-1----:R-:W-:Y:S01]  /*1970*/  ULEA UR8, UR6, UR4, 0x3 ;  /* 0x0000000406087291 */ /* 0x002fe2000f8e18ff */
[----:B------:R-:W-:Y:S01]  /*1980*/  SHF.L.U32 R2, R15, 0x1f, RZ ;  /* 0x0000001f0f027819 */ /* 0x000fe200000006ff */
[----:B------:R-:W-:Y:S01]  /*1990*/  @!P1 SYNCS.ARRIVE.TRANS64.A1T0 RZ, [UR4+0x78], RZ ;  /* 0x000078ffffff99a7 */ /* 0x000fe20008100004 */
[----:B------:R-:W-:-:S06]  /*19a0*/  UISETP.GT.AND UP0, UPT, UR15, UR14, UPT ;  /* 0x0000000e0f00728c */ /* 0x000fcc000bf04270 */
[----:B--2---:R1:W2:Y:S03]  /*19b0*/  SYNCS.PHASECHK.TRANS64.TRYWAIT P0, [UR8+0x28], R2 ;  /* 0x00002802ff0075a7 */ /* 0x0042a60008001108 */
[----:B------:R-:W-:Y:S05]  /*19c0*/  BRA.U !UP0, `(.L_x_26) ;  /* 0x0000000108a87547 */ /* 0x000fea000b800000 */
[----:B------:R-:W-:Y:S01]  /*19d0*/  UIADD3 UR21, UPT, UPT, UR7, UR24, URZ ;  /* 0x0000001807157290 */ /* 0x000fe2000fffe0ff */
[----:B------:R-:W-:-:S11]  /*19e0*/  UMOV UR25, UR6 ;  /* 0x0000000600197c82 */ /* 0x000fd60008000000 */
.L_x_31:
[----:B-1----:R-:W-:Y:S01]  /*19f0*/  ULEA UR17, UR25, UR4, 0x3 ;  /* 0x0000000419117291 */ /* 0x002fe2000f8e18ff */
[----:B--2---:R-:W-:Y:S01]  /*1a00*/  @!P5 MOV R3, 0x8000 ;  /* 0x000080000003d802 */ /* 0x004fe20000000f00 */
[----:B--2---:R-:W-:Y:S10]  /*1a10*/  @P0 BRA `(.L_x_27) ;  /* 0x00000000000c0947 */ /* 0x004ff40003800000 */
[----:B------:R-:W-:-:S04]  /*1a20*/  SHF.L.U32 R5, R15, 0x1f, RZ ;  /* 0x0000001f0f057819 */ /* 0x000fc800000006ff */
[----:B------:R-:W2:Y:S02]  /*1a30*/  SYNCS.PHASECHK.TRANS64.TRYWAIT P0, [UR17+0x28], R5 ;  /* 0x00002805ff0075a7 */ /* 0x000ea40008001111 */
[----:B--2---:R-:W-:Y:S05]  /*1a40*/  @!P0 BRA `(.L_x_28) ;  /* 0x0000006800408947 */ /* 0x004fea0003800000 */
.L_x_27:
[----:B------:R2:W-:Y:S01]  /*1a50*/  @!P5 SYNCS.ARRIVE.TRANS64 RZ, [UR17], R3 ;  /* 0x00000003ffffd9a7 */ /* 0x0005e20008000011 */
[----:B------:R-:W-:Y:S04]  /*1a60*/  BSSY.RECONVERGENT B0, `(.L_x_29) ;  /* 0x0000003000007945 */ /* 0x000fe80003800200 */
[----:B------:R-:W-:Y:S05]  /*1a70*/  @P4 BRA `(.L_x_30) ;  /* 0x0000000000044947 */ /* 0x000fea0003800000 */
[----:B------:R-:W-:Y:S05]  /*1a80*/  BPT.TRAP 0x1 ;  /* 0x000000040000795c */ /* 0x000fea0000300000 */
.L_x_30:
[----:B------:R-:W-:Y:S05]  /*1a90*/  BSYNC.RECONVERGENT B0 ;  /* 0x0000000000007941 */ /* 0x000fea0003800200 */
.L_x_29:
        /* <DEDUP_REMOVED lines=20> */
[----:B------:R-:W-:Y:S01]  /*1be0*/  UIADD3 UR8, UPT, UPT, UR8, 0x1c400, URZ ;  /* 0x0001c40008087890 */ /* 0x000fe2000fffe0ff */
[----:B------:R-:W-:Y:S01]  /*1bf0*/  UMOV UR9, UR17 ;  /* 0x0000001100097c82 */ /* 0x000fe20008000000 */
[----:B------:R-:W-:Y:S01]  /*1c00*/  UMOV UR10, UR18 ;  /* 0x00000012000a7c82 */ /* 0x000fe20008000000 */
[----:B------:R-:W-:Y:S01]  /*1c10*/  UIADD3 UR24, UPT, UPT, UR24, 0x1, URZ ;  /* 0x0000000118187890 */ /* 0x000fe2000fffe0ff */
[----:B------:R-:W-:-:S03]  /*1c20*/  UMOV UR25, UR6 ;  /* 0x0000000600197c82 */ /* 0x000fc60008000000 */
[----:B------:R1:W-:Y:S01]  /*1c30*/  UTMALDG.3D [UR16], [UR30], desc[UR26] ;  /* 0x00001a101e0075b4 */ /* 0x0003e20008011000 */
[----:B------:R-:W-:Y:S01]  /*1c40*/  UISETP.NE.AND UP0, UPT, UR24, UR21, UPT ;  /* 0x000000151800728c */ /* 0x000fe2000bf05270 */
[----:B------:R1:W-:Y:S08]  /*1c50*/  UTMALDG.3D [UR8], [UR28], desc[UR26] ;  /* 0x00001a081c0075b4 */ /* 0x0003f00008011000 */
[----:B------:R-:W-:Y:S05]  /*1c60*/  BRA.U UP0, `(.L_x_31) ;  /* 0xfffffffd00607547 */ /* 0x000fea000b83ffff */
.L_x_26:
[C---:B-1----:R-:W-:Y:S01]  /*1c70*/  LEA R2, R14.reuse, UR4, 0x3 ;  /* 0x000000040e027c11 */ /* 0x042fe2000f8e18ff */
[----:B------:R-:W-:Y:S01]  /*1c80*/  NOP ;  /* 0x0000000000007918 */ /* 0x000fe20000000000 */
[----:B--2---:R-:W-:Y:S02]  /*1c90*/  SHF.L.U32 R3, R13, 0x1f, RZ ;  /* 0x0000001f0d037819 */ /* 0x004fe400000006ff */
[----:B------:R-:W-:Y:S02]  /*1ca0*/  LEA R4, R14, UR4, 0x4 ;  /* 0x000000040e047c11 */ /* 0x000fe4000f8e20ff */
[----:B------:R-:W1:Y:S02]  /*1cb0*/  SYNCS.PHASECHK.TRANS64.TRYWAIT P0, [R2+URZ+0x80], R3 ;  /* 0x00008003020075a7 */ /* 0x000e6400080011ff */
[----:B-1----:R-:W-:Y:S05]  /*1cc0*/  @!P0 BRA `(.L_x_32) ;  /* 0x0000006400b88947 */ /* 0x002fea0003800000 */
.L_x_110:
[----:B------:R-:W2:Y:S01]  /*1cd0*/  LDS.128 R4, [R4+0x110] ;  /* 0x0001100004047984 */ /* 0x000ea20000000c00 */
[----:B---3--:R-:W-:Y:S01]  /*1ce0*/  ISETP.GE.AND P0, PT, R72, 0x1, PT ;  /* 0x000000014800780c */ /* 0x008fe20003f06270 */
[----:B-1----:R-:W-:Y:S01]  /*1cf0*/  VIADD R2, R2, 0x90 ;  /* 0x0000009002027836 */ /* 0x002fe20000000000 */
[----:B------:R-:W-:Y:S01]  /*1d00*/  @!PT LDS RZ, [RZ] ;  /* 0x00000000fffff984 */ /* 0x000fe20000000800 */
[----:B------:R-:W-:Y:S01]  /*1d10*/  @!PT LDS RZ, [RZ] ;  /* 0x00000000fffff984 */ /* 0x000fe20000000800 */
[----:B------:R-:W-:Y:S01]  /*1d20*/  @!PT LDS RZ, [RZ] ;  /* 0x00000000fffff984 */ /* 0x000fe20000000800 */
[----:B------:R-:W-:Y:S01]  /*1d30*/  @!PT LDS RZ, [RZ] ;  /* 0x00000000fffff984 */ /* 0x000fe20000000800 */
[----:B------:R1:W-:Y:S06]  /*1d40*/  MEMBAR.ALL.CTA ;  /* 0x0000000000007992 */ /* 0x0003ec0000008000 */
[----:B-1----:R-:W1:Y:S01]  /*1d50*/  FENCE.VIEW.ASYNC.S ;  /* 0x00000000000073c6 */ /* 0x002e620000000000 */
[----:B------:R-:W-:-:S04]  /*1d60*/  PRMT R2, RZ, 0x654, R2 ;  /* 0x00000654ff027816 */ /* 0x000fc80000000002 */
[----:B-1----:R1:W-:Y:S01]  /*1d70*/  SYNCS.ARRIVE.TRANS64.RED.A1T0 RZ, [R2+URZ], RZ ;  /* 0x000000ff02ff79a7 */ /* 0x0023e200081004ff */
[----:B--2---:R-:W-:-:S13]  /*1d80*/  LOP3.LUT P2, RZ, R6, 0x1, RZ, 0xc0, !PT ;  /* 0x0000000106ff7812 */ /* 0x004fda000784c0ff */
[----:B------:R-:W-:Y:S01]  /*1d90*/  @P2 SHF.R.U32.HI R3, RZ, 0x10, R5 ;  /* 0x00000010ff032819 */ /* 0x000fe20000011605 */
[----:B------:R-:W-:Y:S01]  /*1da0*/  VOTEU.ANY UP0, P2 ;  /* 0x0000000000ff7886 */ /* 0x000fe20001000100 */
[----:B------:R-:W-:Y:S02]  /*1db0*/  @P2 MOV R11, R4 ;  /* 0x00000004000b2202 */ /* 0x000fe40000000f00 */
[----:B------:R-:W-:Y:S02]  /*1dc0*/  @P2 R2UR.BROADCAST UR8, R3 ;  /* 0x00000000030822ca */ /* 0x000fe400008e0000 */
[----:B------:R-:W-:-:S11]  /*1dd0*/  @P2 LOP3.LUT R8, R5, 0xffff, RZ, 0xc0, !PT ;  /* 0x0000ffff05082812 */ /* 0x000fd600078ec0ff */
[----:B------:R-:W-:Y:S01]  /*1de0*/  @UP0 UMOV UR36, UR8 ;  /* 0x0000000800240c82 */ /* 0x000fe20008000000 */
[----:B-1----:R-:W-:Y:S05]  /*1df0*/  @!P0 BRA `(.L_x_33) ;  /* 0x0000000000b88947 */ /* 0x002fea0003800000 */
[----:B------:R-:W4:Y:S01]  /*1e00*/  LDC.64 R4, c[0x0][0xb18] ;  /* 0x0002c600ff047b82 */ /* 0x000f220000000a00 */
[----:B------:R-:W-:-:S07]  /*1e10*/  ISETP.NE.AND P3, PT, R72, 0x1, PT ;  /* 0x000000014800780c */ /* 0x000fce0003f65270 */
[----:B------:R-:W1:Y:S08]  /*1e20*/  LDC.64 R6, c[0x0][0xb10] ;  /* 0x0002c400ff067b82 */ /* 0x000e700000000a00 */
[----:B------:R-:W2:Y:S08]  /*1e30*/  LDC R16, c[0x0][0xb20] ;  /* 0x0002c800ff107b82 */ /* 0x000eb00000000800 */
[----:B------:R-:W3:Y:S01]  /*1e40*/  LDC R18, c[0x0][0xb0c] ;  /* 0x0002c300ff127b82 */ /* 0x000ee20000000800 */
[----:B----4-:R-:W-:Y:S01]  /*1e50*/  IMAD.HI.U32 R17, R0, R5, RZ ;  /* 0x0000000500117227 */ /* 0x010fe200078e00ff */
[----:B------:R-:W-:-:S03]  /*1e60*/  ISETP.NE.AND P0, PT, R4, 0x1, PT ;  /* 0x000000010400780c */ /* 0x000fc60003f05270 */
[----:B------:R-:W-:-:S03]  /*1e70*/  IMAD.HI.U32 R5, R8, R5, RZ ;  /* 0x0000000508057227 */ /* 0x000fc600078e00ff */
[----:B------:R-:W4:Y:S01]  /*1e80*/  LDC.64 R2, c[0x0][0xb28] ;  /* 0x0002ca00ff027b82 */ /* 0x000f220000000a00 */
[----:B-1----:R-:W-:-:S04]  /*1e90*/  IMAD.HI.U32 R20, R9, R6, RZ ;  /* 0x0000000609147227 */ /* 0x002fc800078e00ff */
[----:B------:R-:W-:Y:S01]  /*1ea0*/  IMAD.HI.U32 R22, R11, R6, RZ ;  /* 0x000000060b167227 */ /* 0x000fe200078e00ff */
[----:B------:R-:W-:Y:S02]  /*1eb0*/  SHF.R.U32.HI R20, RZ, R7, R20 ;  /* 0x00000007ff147219 */ /* 0x000fe40000011614 */
[-C--:B--2---:R-:W-:Y:S02]  /*1ec0*/  SHF.R.U32.HI R17, RZ, R16.reuse, R17 ;  /* 0x00000010ff117219 */ /* 0x084fe40000011611 */
[----:B------:R-:W-:Y:S02]  /*1ed0*/  SHF.R.U32.HI R5, RZ, R16, R5 ;  /* 0x00000010ff057219 */ /* 0x000fe40000011605 */
[----:B------:R-:W-:Y:S02]  /*1ee0*/  SEL R17, R0, R17, !P0 ;  /* 0x0000001100117207 */ /* 0x000fe40004000000 */
[----:B------:R-:W-:Y:S02]  /*1ef0*/  SHF.R.U32.HI R22, RZ, R7, R22 ;  /* 0x00000007ff167219 */ /* 0x000fe40000011616 */
[----:B---3--:R-:W-:-:S02]  /*1f00*/  ISETP.NE.AND P1, PT, R18, 0x1, PT ;  /* 0x000000011200780c */ /* 0x008fc40003f25270 */
[----:B------:R-:W-:Y:S02]  /*1f10*/  SEL R5, R8, R5, !P0 ;  /* 0x0000000508057207 */ /* 0x000fe40004000000 */
[----:B------:R-:W-:Y:S02]  /*1f20*/  SEL R19, R9, R20, !P1 ;  /* 0x0000001409137207 */ /* 0x000fe40004800000 */
[----:B------:R-:W-:Y:S01]  /*1f30*/  SEL R7, R11, R22, !P1 ;  /* 0x000000160b077207 */ /* 0x000fe20004800000 */
[----:B----4-:R-:W-:-:S04]  /*1f40*/  IMAD.HI.U32 R20, R17, R2, RZ ;  /* 0x0000000211147227 */ /* 0x010fc800078e00ff */
[----:B------:R-:W-:Y:S01]  /*1f50*/  IMAD.HI.U32 R6, R19, R2, RZ ;  /* 0x0000000213067227 */ /* 0x000fe200078e00ff */
[----:B------:R-:W-:-:S04]  /*1f60*/  @P3 SHF.R.U32.HI R17, RZ, R3, R20 ;  /* 0x00000003ff113219 */ /* 0x000fc80000011614 */
[----:B------:R-:W-:Y:S01]  /*1f70*/  @P3 SHF.R.U32.HI R19, RZ, R3, R6 ;  /* 0x00000003ff133219 */ /* 0x000fe20000011606 */
[----:B------:R-:W-:-:S04]  /*1f80*/  IMAD R17, R72, R17, RZ ;  /* 0x0000001148117224 */ /* 0x000fc800078e02ff */
[----:B------:R-:W-:Y:S01]  /*1f90*/  IMAD R6, R72, R19, RZ ;  /* 0x0000001348067224 */ /* 0x000fe200078e02ff */
[C---:B------:R-:W-:Y:S02]  /*1fa0*/  ISETP.GE.AND P0, PT, R5.reuse, R17, PT ;  /* 0x000000110500720c */ /* 0x040fe40003f06270 */
[----:B------:R-:W-:Y:S02]  /*1fb0*/  IADD3 R17, PT, PT, -R5, RZ, RZ ;  /* 0x000000ff05117210 */ /* 0x000fe40007ffe1ff */
[----:B------:R-:W-:Y:S01]  /*1fc0*/  ISETP.GE.OR P0, PT, R7, R6, P0 ;  /* 0x000000060700720c */ /* 0x000fe20000706670 */
[----:B------:R-:W-:-:S04]  /*1fd0*/  IMAD.HI.U32 R6, R5, R2, RZ ;  /* 0x0000000205067227 */ /* 0x000fc800078e00ff */
[----:B------:R-:W-:Y:S01]  /*1fe0*/  IMAD R8, R4, R17, R8 ;  /* 0x0000001104087224 */ /* 0x000fe200078e0208 */
[----:B------:R-:W-:-:S04]  /*1ff0*/  SHF.R.U32.HI R6, RZ, R3, R6 ;  /* 0x00000003ff067219 */ /* 0x000fc80000011606 */
[----:B------:R-:W-:-:S03]  /*2000*/  SEL R6, R5, R6, !P3 ;  /* 0x0000000605067207 */ /* 0x000fc60005800000 */
[----:B------:R-:W-:-:S04]  /*2010*/  @!P0 IMAD.HI.U32 R16, R7, R2, RZ ;  /* 0x0000000207108227 */ /* 0x000fc800078e00ff */
[----:B------:R-:W-:Y:S01]  /*2020*/  IMAD.MOV R2, RZ, RZ, -R6 ;  /* 0x000000ffff027224 */ /* 0x000fe200078e0a06 */
[----:B------:R-:W-:-:S03]  /*2030*/  @!P0 SHF.R.U32.HI R16, RZ, R3, R16 ;  /* 0x00000003ff108219 */ /* 0x000fc60000011610 */
[----:B------:R-:W-:Y:S01]  /*2040*/  IMAD R2, R72, R2, R5 ;  /* 0x0000000248027224 */ /* 0x000fe200078e0205 */
        /* <DEDUP_REMOVED lines=9> */
.L_x_33:
[----:B------:R-:W1:Y:S02]  /*20e0*/  LDCU UR8, c[0x0][0xb30] ;  /* 0x00016600ff0877ac */ /* 0x000e640008000800 */
[----:B-1----:R-:W-:-:S09]  /*20f0*/  UISETP.NE.AND UP0, UPT, UR8, 0x1, UPT ;  /* 0x000000010800788c */ /* 0x002fd2000bf05270 */
[----:B------:R-:W-:Y:S05]  /*2100*/  BRA.U UP0, `(.L_x_34) ;  /* 0x0000000100407547 */ /* 0x000fea000b800000 */
[----:B------:R-:W1:Y:S08]  /*2110*/  LDC.64 R4, c[0x0][0xb10] ;  /* 0x0002c400ff047b82 */ /* 0x000e700000000a00 */
[----:B------:R-:W2:Y:S08]  /*2120*/  LDC.64 R2, c[0x0][0xb18] ;  /* 0x0002c600ff027b82 */ /* 0x000eb00000000a00 */
[----:B------:R-:W3:Y:S08]  /*2130*/  LDC R6, c[0x0][0xb20] ;  /* 0x0002c800ff067b82 */ /* 0x000ef00000000800 */
[----:B------:R-:W4:Y:S01]  /*2140*/  LDC R16, c[0x0][0xb0c] ;  /* 0x0002c300ff107b82 */ /* 0x000f220000000800 */
[----:B-1----:R-:W-:-:S05]  /*2150*/  IMAD.HI.U32 R4, R11, R4, RZ ;  /* 0x000000040b047227 */ /* 0x002fca00078e00ff */
[----:B------:R-:W-:Y:S01]  /*2160*/  SHF.R.U32.HI R4, RZ, R5, R4 ;  /* 0x00000005ff047219 */ /* 0x000fe20000011604 */
[----:B--2---:R-:W-:Y:S01]  /*2170*/  IMAD.HI.U32 R3, R8, R3, RZ ;  /* 0x0000000308037227 */ /* 0x004fe200078e00ff */
[----:B------:R-:W-:-:S04]  /*2180*/  ISETP.NE.AND P0, PT, R2, 0x1, PT ;  /* 0x000000010200780c */ /* 0x000fc80003f05270 */
[----:B---3--:R-:W-:-:S04]  /*2190*/  SHF.R.U32.HI R3, RZ, R6, R3 ;  /* 0x00000006ff037219 */ /* 0x008fc80000011603 */
[----:B------:R-:W-:Y:S02]  /*21a0*/  SEL R3, R8, R3, !P0 ;  /* 0x0000000308037207 */ /* 0x000fe40004000000 */
[----:B----4-:R-:W-:-:S04]  /*21b0*/  ISETP.NE.AND P1, PT, R16, 0x1, PT ;  /* 0x000000011000780c */ /* 0x010fc80003f25270 */
[----:B------:R-:W-:-:S05]  /*21c0*/  SEL R4, R11, R4, !P1 ;  /* 0x000000040b047207 */ /* 0x000fca0004800000 */
[----:B------:R-:W-:Y:S02]  /*21d0*/  IMAD.IADD R5, R3, 0x1, -R4 ;  /* 0x0000000103057824 */ /* 0x000fe400078e0a04 */
[----:B------:R-:W-:Y:S02]  /*21e0*/  IMAD.IADD R3, R4, 0x1, -R3 ;  /* 0x0000000104037824 */ /* 0x000fe400078e0a03 */
[----:B------:R-:W-:Y:S02]  /*21f0*/  IMAD R11, R5, R16, R11 ;  /* 0x00000010050b7224 */ /* 0x000fe400078e020b */
[----:B------:R-:W-:-:S07]  /*2200*/  IMAD R8, R3, R2, R8 ;  /* 0x0000000203087224 */ /* 0x000fce00078e0208 */
.L_x_34:
[----:B------:R-:W-:Y:S01]  /*2210*/  VIADD R14, R14, 0x1 ;  /* 0x000000010e0e7836 */ /* 0x000fe20000000000 */
[----:B------:R-:W-:Y:S01]  /*2220*/  PLOP3.LUT P1, PT, PT, PT, PT, 0x80, 0x8 ;  /* 0x000000000008781c */ /* 0x000fe20003f2f070 */
[----:B------:R-:W-:Y:S02]  /*2230*/  IMAD.IADD R21, R11, 0x1, R170 ;  /* 0x000000010b157824 */ /* 0x000fe400078e02aa */
[----:B------:R-:W-:Y:S01]  /*2240*/  IMAD.IADD R20, R8, 0x1, R147 ;  /* 0x0000000108147824 */ /* 0x000fe200078e0293 */
[----:B------:R-:W-:-:S04]  /*2250*/  ISETP.NE.AND P0, PT, R14, 0x2, PT ;  /* 0x000000020e00780c */ /* 0x000fc80003f05270 */
[----:B------:R-:W-:Y:S02]  /*2260*/  SEL R2, RZ, 0x1, P0 ;  /* 0x00000001ff027807 */ /* 0x000fe40000000000 */
[----:B------:R-:W-:Y:S02]  /*2270*/  SEL R14, R14, RZ, P0 ;  /* 0x000000ff0e0e7207 */ /* 0x000fe40000000000 */
[----:B------:R-:W-:Y:S01]  /*2280*/  LOP3.LUT R13, R13, R2, RZ, 0x3c, !PT ;  /* 0x000000020d0d7212 */ /* 0x000fe200078e3cff */
[----:B------:R-:W-:Y:S06]  /*2290*/  @P2 BRA `(.L_x_35) ;  /* 0xfffffff000a02947 */ /* 0x000fec000383ffff */
[----:B------:R-:W-:Y:S01]  /*22a0*/  UIADD3 UR4, UPT, UPT, UR4, 0x28, URZ ;  /* 0x0000002804047890 */ /* 0x000fe2000fffe0ff */
[----:B------:R-:W-:-:S03]  /*22b0*/  SHF.L.U32 R3, R15, 0x1f, RZ ;  /* 0x0000001f0f037819 */ /* 0x000fc600000006ff */
[----:B------:R-:W-:-:S09]  /*22c0*/  ULEA UR5, UR6, UR4, 0x3 ;  /* 0x0000000406057291 */ /* 0x000fd2000f8e18ff */
[----:B------:R-:W1:Y:S02]  /*22d0*/  SYNCS.PHASECHK.TRANS64.TRYWAIT P0, [UR5], R3 ;  /* 0x00000003ff0075a7 */ /* 0x000e640008001105 */
[----:B-1----:R-:W-:Y:S05]  /*22e0*/  @!P0 BRA `(.L_x_36) ;  /* 0x0000006000448947 */ /* 0x002fea0003800000 */
.L_x_112:
[----:B------:R-:W-:-:S04]  /*22f0*/  UIADD3 UR6, UPT, UPT, UR6, 0x1, URZ ;  /* 0x0000000106067890 */ /* 0x000fc8000fffe0ff */
[----:B------:R-:W-:-:S04]  /*2300*/  UISETP.NE.AND UP0, UPT, UR6, 0x5, UPT ;  /* 0x000000050600788c */ /* 0x000fc8000bf05270 */
[----:B------:R-:W-:Y:S02]  /*2310*/  USEL UR7, URZ, 0x1, UP0 ;  /* 0x00000001ff077887 */ /* 0x000fe40008000000 */
[----:B------:R-:W-:-:S04]  /*2320*/  USEL UR6, UR6, URZ, UP0 ;  /* 0x000000ff06067287 */ /* 0x000fc80008000000 */
[----:B------:R-:W-:Y:S01]  /*2330*/  ULEA UR5, UR6, UR4, 0x3 ;  /* 0x0000000406057291 */ /* 0x000fe2000f8e18ff */
[----:B------:R-:W-:-:S04]  /*2340*/  LOP3.LUT R2, R15, UR7, RZ, 0x3c, !PT ;  /* 0x000000070f027c12 */ /* 0x000fc8000f8e3cff */
[----:B-1----:R-:W-:-:S04]  /*2350*/  SHF.L.U32 R3, R2, 0x1f, RZ ;  /* 0x0000001f02037819 */ /* 0x002fc800000006ff */
[----:B------:R-:W1:Y:S02]  /*2360*/  SYNCS.PHASECHK.TRANS64.TRYWAIT P0, [UR5], R3 ;  /* 0x00000003ff0075a7 */ /* 0x000e640008001105 */
[----:B-1----:R-:W-:Y:S05]  /*2370*/  @!P0 BRA `(.L_x_37) ;  /* 0x0000006000388947 */ /* 0x002fea0003800000 */
.L_x_114:
        /* <DEDUP_REMOVED lines=9> */
.L_x_116:
        /* <DEDUP_REMOVED lines=9> */
.L_x_118:
[----:B------:R-:W-:-:S04]  /*24a0*/  UIADD3 UR6, UPT, UPT, UR6, 0x1, URZ ;  /* 0x0000000106067890 */ /* 0x000fc8000fffe0ff */
[----:B------:R-:W-:-:S04]  /*24b0*/  UISETP.NE.AND UP0, UPT, UR6, 0x5, UPT ;  /* 0x000000050600788c */ /* 0x000fc8000bf05270 */
[----:B------:R-:W-:Y:S02]  /*24c0*/  USEL UR5, URZ, 0x1, UP0 ;  /* 0x00000001ff057887 */ /* 0x000fe40008000000 */
[----:B------:R-:W-:-:S04]  /*24d0*/  USEL UR6, UR6, URZ, UP0 ;  /* 0x000000ff06067287 */ /* 0x000fc80008000000 */
[----:B------:R-:W-:Y:S01]  /*24e0*/  ULEA UR6, UR6, UR4, 0x3 ;  /* 0x0000000406067291 */ /* 0x000fe2000f8e18ff */
[----:B-1----:R-:W-:-:S04]  /*24f0*/  LOP3.LUT R3, R2, UR5, RZ, 0x3c, !PT ;  /* 0x0000000502037c12 */ /* 0x002fc8000f8e3cff */
[----:B------:R-:W-:Y:S01]  /*2500*/  SHF.L.U32 R3, R3, 0x1f, RZ ;  /* 0x0000001f03037819 */ /* 0x000fe200000006ff */
[----:B----4-:R-:W-:-:S07]  /*2510*/  IMAD.U32 R0, RZ, RZ, UR6 ;  /* 0x00000006ff007e24 */ /* 0x010fce000f8e00ff */
.L_x_40:
[----:B-1----:R1:W2:Y:S02]  /*2520*/  SYNCS.PHASECHK.TRANS64.TRYWAIT P0, [R0+URZ], R3 ;  /* 0x00000003000075a7 */ /* 0x0022a400080011ff */
[----:B--2---:R-:W-:Y:S05]  /*2530*/  @!P0 NANOSLEEP.SYNCS 0x989680 ;  /* 0x009896800000895d */ /* 0x004fea0003900000 */
[----:B------:R-:W2:Y:S02]  /*2540*/  @!P0 SYNCS.PHASECHK.TRANS64 P0, [R0+URZ], R3 ;  /* 0x00000003000085a7 */ /* 0x000ea400080010ff */
[----:B--2---:R-:W-:Y:S05]  /*2550*/  @P0 EXIT ;  /* 0x000000000000094d */ /* 0x004fea0003800000 */
[----:B------:R-:W-:Y:S05]  /*2560*/  BRA `(.L_x_40) ;  /* 0xfffffffc00ec7947 */ /* 0x000fea000383ffff */
.L_x_17:
[----:B------:R-:W-:-:S04]  /*2570*/  UISETP.NE.AND UP1, UPT, UR37, URZ, UPT ;  /* 0x000000ff2500728c */ /* 0x000fc8000bf25270 */
[----:B------:R-:W-:-:S09]  /*2580*/  UISETP.NE.OR UP1, UPT, UR8, 0x1, UP1 ;  /* 0x000000010800788c */ /* 0x000fd20008f25670 */
[----:B------:R-:W-:Y:S05]  /*2590*/  BRA.U UP1, `(.L_x_41) ;  /* 0x0000000501487547 */ /* 0x000fea000b800000 */
[----:B------:R-:W-:Y:S01]  /*25a0*/  ISETP.NE.AND P2, PT, R2, RZ, PT ;  /* 0x000000ff0200720c */ /* 0x000fe20003f45270 */
[----:B------:R-:W-:Y:S01]  /*25b0*/  IMAD.MOV.U32 R12, RZ, RZ, 0x1 ;  /* 0x00000001ff0c7424 */ /* 0x000fe200078e00ff */
[----:B------:R-:W-:Y:S02]  /*25c0*/  CS2R R10, SRZ ;  /* 0x00000000000a7805 */ /* 0x000fe4000001ff00 */
[----:B------:R-:W-:Y:S01]  /*25d0*/  CS2R R8, SRZ ;  /* 0x0000000000087805 */ /* 0x000fe2000001ff00 */
[----:B------:R-:W-:Y:S01]  /*25e0*/  UMOV UR4, 0x400 ;  /* 0x0000040000047882 */ /* 0x000fe20000000000 */
[----:B------:R-:W-:Y:S01]  /*25f0*/  UMOV UR6, URZ ;  /* 0x000000ff00067c82 */ /* 0x000fe20008000000 */
[----:B------:R-:W-:-:S12]  /*2600*/  ULEA UR37, UR37, UR4, 0x18 ;  /* 0x0000000425257291 */ /* 0x000fd8000f8ec0ff */
.L_x_45:
[----:B------:R-:W-:Y:S02]  /*2610*/  LEA R0, R8, UR37, 0x3 ;  /* 0x0000002508007c11 */ /* 0x000fe4000f8e18ff */
[----:B------:R-:W-:-:S03]  /*2620*/  SHF.L.U32 R5, R9, 0x1f, RZ ;  /* 0x0000001f09057819 */ /* 0x000fc600000006ff */
[----:B------:R-:W-:Y:S01]  /*2630*/  VIADD R4, R0, 0xf0 ;  /* 0x000000f000047836 */ /* 0x000fe20000000000 */
[----:B------:R-:W1:Y:S02]  /*2640*/  SYNCS.PHASECHK.TRANS64.TRYWAIT P0, [R0+URZ+0xe0], R5 ;  /* 0x0000e005000075a7 */ /* 0x000e6400080011ff */
[----:B-1----:R-:W-:Y:S05]  /*2650*/  @!P0 BRA `(.L_x_42) ;  /* 0x0000005c00c88947 */ /* 0x002fea0003800000 */
.L_x_119:
[----:B------:R-:W-:Y:S01]  /*2660*/  ULEA UR5, UR6, UR37, 0x3 ;  /* 0x0000002506057291 */ /* 0x000fe2000f8e18ff */
[----:B------:R-:W-:Y:S02]  /*2670*/  PRMT R4, RZ, 0x654, R4 ;  /* 0x00000654ff047816 */ /* 0x000fe40000000004 */
[----:B-1----:R-:W-:Y:S01]  /*2680*/  SHF.L.U32 R5, R12, 0x1f, RZ ;  /* 0x0000001f0c057819 */ /* 0x002fe200000006ff */
[----:B------:R-:W-:Y:S01]  /*2690*/  UIADD3 UR4, UPT, UPT, UR5, 0x80, URZ ;  /* 0x0000008005047890 */ /* 0x000fe2000fffe0ff */
[----:B------:R1:W-:Y:S05]  /*26a0*/  SYNCS.ARRIVE.TRANS64.RED.A1T0 RZ, [R4+URZ], RZ ;  /* 0x000000ff04ff79a7 */ /* 0x0003ea00081004ff */
[----:B------:R-:W-:Y:S01]  /*26b0*/  IMAD.U32 R7, RZ, RZ, UR4 ;  /* 0x00000004ff077e24 */ /* 0x000fe2000f8e00ff */
[----:B------:R-:W2:Y:S04]  /*26c0*/  SYNCS.PHASECHK.TRANS64.TRYWAIT P0, [UR5+0x90], R5 ;  /* 0x00009005ff0075a7 */ /* 0x000ea80008001105 */
[----:B------:R-:W-:Y:S01]  /*26d0*/  PRMT R6, R2, 0x654, R7 ;  /* 0x0000065402067816 */ /* 0x000fe20000000007 */
[----:B-1----:R-:W-:Y:S01]  /*26e0*/  @!P2 IMAD.MOV.U32 R4, RZ, RZ, 0x10 ;  /* 0x00000010ff04a424 */ /* 0x002fe200078e00ff */
[----:B--2---:R-:W-:Y:S06]  /*26f0*/  @!P0 BRA `(.L_x_43) ;  /* 0x0000005c00b48947 */ /* 0x004fec0003800000 */
.L_x_121:
[----:B------:R-:W-:Y:S01]  /*2700*/  ULEA UR4, UR6, UR37, 0x4 ;  /* 0x0000002506047291 */ /* 0x000fe2000f8e20ff */
[----:B------:R-:W-:Y:S01]  /*2710*/  SEL R3, R6, R3, !P2 ;  /* 0x0000000306037207 */ /* 0x000fe20005000000 */
[----:B------:R-:W-:Y:S01]  /*2720*/  UIADD3 UR5, UPT, UPT, UR5, 0x80, URZ ;  /* 0x0000008005057890 */ /* 0x000fe2000fffe0ff */
[----:B-1----:R-:W-:Y:S01]  /*2730*/  LEA R0, R11, UR37, 0x3 ;  /* 0x000000250b007c11 */ /* 0x002fe2000f8e18ff */
[----:B------:R-:W-:Y:S01]  /*2740*/  UIADD3 UR4, UPT, UPT, UR4, 0x110, URZ ;  /* 0x0000011004047890 */ /* 0x000fe2000fffe0ff */
[----:B------:R-:W-:Y:S01]  /*2750*/  SHF.L.U32 R5, R10, 0x1f, RZ ;  /* 0x0000001f0a057819 */ /* 0x000fe200000006ff */
[----:B------:R1:W-:Y:S01]  /*2760*/  @!P2 SYNCS.ARRIVE.TRANS64.RED RZ, [R3+URZ], R4 ;  /* 0x0000000403ffa9a7 */ /* 0x0003e200080004ff */
[----:B------:R-:W-:Y:S01]  /*2770*/  UIADD3 UR6, UPT, UPT, UR6, 0x1, URZ ;  /* 0x0000000106067890 */ /* 0x000fe2000fffe0ff */
[----:B------:R-:W-:-:S03]  /*2780*/  VIADD R8, R8, 0x1 ;  /* 0x0000000108087836 */ /* 0x000fc60000000000 */
[----:B------:R-:W-:Y:S02]  /*2790*/  UISETP.NE.AND UP0, UPT, UR6, 0x2, UPT ;  /* 0x000000020600788c */ /* 0x000fe4000bf05270 */
[----:B------:R-:W-:Y:S06]  /*27a0*/  UGETNEXTWORKID.BROADCAST [UR4], [UR5] ;  /* 0x00000000040073ca */ /* 0x000fec0008000100 */
[----:B------:R-:W-:Y:S01]  /*27b0*/  USEL UR4, URZ, 0x1, UP0 ;  /* 0x00000001ff047887 */ /* 0x000fe20008000000 */
[----:B------:R-:W-:Y:S01]  /*27c0*/  ISETP.NE.AND P0, PT, R8, 0x2, PT ;  /* 0x000000020800780c */ /* 0x000fe20003f05270 */
[----:B------:R-:W-:Y:S01]  /*27d0*/  USEL UR6, UR6, URZ, UP0 ;  /* 0x000000ff06067287 */ /* 0x000fe20008000000 */
[----:B------:R-:W2:Y:S03]  /*27e0*/  SYNCS.PHASECHK.TRANS64.TRYWAIT P1, [R0+URZ+0x80], R5 ;  /* 0x00008005000075a7 */ /* 0x000ea600080211ff */
[----:B------:R-:W-:Y:S01]  /*27f0*/  LOP3.LUT R12, R12, UR4, RZ, 0x3c, !PT ;  /* 0x000000040c0c7c12 */ /* 0x000fe2000f8e3cff */
[----:B-12---:R-:W-:Y:S07]  /*2800*/  @!P1 BRA `(.L_x_44) ;  /* 0x0000005c00889947 */ /* 0x006fee0003800000 */
.L_x_122:
[C---:B------:R-:W-:Y:S01]  /*2810*/  LEA R4, R11.reuse, UR37, 0x4 ;  /* 0x000000250b047c11 */ /* 0x040fe2000f8e20ff */
[----:B-1----:R-:W-:Y:S01]  /*2820*/  VIADD R0, R0, 0x90 ;  /* 0x0000009000007836 */ /* 0x002fe20000000000 */
[----:B------:R-:W-:Y:S01]  /*2830*/  SEL R8, R8, RZ, P0 ;  /* 0x000000ff08087207 */ /* 0x000fe20000000000 */
[----:B------:R-:W-:-:S03]  /*2840*/  VIADD R11, R11, 0x1 ;  /* 0x000000010b0b7836 */ /* 0x000fc60000000000 */
[----:B------:R-:W1:Y:S01]  /*2850*/  LDS.128 R4, [R4+0x110] ;  /* 0x0001100004047984 */ /* 0x000e620000000c00 */
[----:B------:R-:W-:Y:S02]  /*2860*/  PRMT R0, RZ, 0x654, R0 ;  /* 0x00000654ff007816 */ /* 0x000fe40000000000 */
[C---:B------:R-:W-:Y:S01]  /*2870*/  ISETP.NE.AND P1, PT, R11.reuse, 0x2, PT ;  /* 0x000000020b00780c */ /* 0x040fe20003f25270 */
[----:B------:R-:W-:Y:S01]  /*2880*/  @!PT LDS RZ, [RZ] ;  /* 0x00000000fffff984 */ /* 0x000fe20000000800 */
[----:B------:R-:W-:Y:S01]  /*2890*/  @!PT LDS RZ, [RZ] ;  /* 0x00000000fffff984 */ /* 0x000fe20000000800 */
[----:B------:R-:W-:Y:S01]  /*28a0*/  @!PT LDS RZ, [RZ] ;  /* 0x00000000fffff984 */ /* 0x000fe20000000800 */
[----:B------:R-:W-:Y:S01]  /*28b0*/  @!PT LDS RZ, [RZ] ;  /* 0x00000000fffff984 */ /* 0x000fe20000000800 */
[----:B------:R2:W-:Y:S06]  /*28c0*/  MEMBAR.ALL.CTA ;  /* 0x0000000000007992 */ /* 0x0005ec0000008000 */
[----:B--2---:R-:W2:Y:S01]  /*28d0*/  FENCE.VIEW.ASYNC.S ;  /* 0x00000000000073c6 */ /* 0x004ea20000000000 */
[----:B------:R-:W-:Y:S01]  /*28e0*/  SEL R11, R11, RZ, P1 ;  /* 0x000000ff0b0b7207 */ /* 0x000fe20000800000 */
[----:B--2---:R2:W-:Y:S01]  /*28f0*/  SYNCS.ARRIVE.TRANS64.RED.A1T0 RZ, [R0+URZ], RZ ;  /* 0x000000ff00ff79a7 */ /* 0x0045e200081004ff */
[----:B-1----:R-:W-:-:S02]  /*2900*/  LOP3.LUT P3, RZ, R6, 0x1, RZ, 0xc0, !PT ;  /* 0x0000000106ff7812 */ /* 0x002fc4000786c0ff */
[----:B------:R-:W-:-:S04]  /*2910*/  SEL R5, RZ, 0x1, P1 ;  /* 0x00000001ff057807 */ /* 0x000fc80000800000 */
[----:B------:R-:W-:Y:S02]  /*2920*/  LOP3.LUT R10, R10, R5, RZ, 0x3c, !PT ;  /* 0x000000050a0a7212 */ /* 0x000fe400078e3cff */
[----:B--2---:R-:W-:-:S04]  /*2930*/  SEL R0, RZ, 0x1, P0 ;  /* 0x00000001ff007807 */ /* 0x004fc80000000000 */
[----:B------:R-:W-:Y:S01]  /*2940*/  LOP3.LUT R9, R9, R0, RZ, 0x3c, !PT ;  /* 0x0000000009097212 */ /* 0x000fe200078e3cff */
[----:B------:R-:W-:Y:S06]  /*2950*/  @P3 BRA `(.L_x_45) ;  /* 0xfffffffc002c3947 */ /* 0x000fec000383ffff */
[----:B------:R-:W-:Y:S01]  /*2960*/  ULEA UR5, UR6, UR37, 0x3 ;  /* 0x0000002506057291 */ /* 0x000fe2000f8e18ff */
[----:B------:R-:W-:-:S08]  /*2970*/  SHF.L.U32 R3, R12, 0x1f, RZ ;  /* 0x0000001f0c037819 */ /* 0x000fd000000006ff */
[----:B------:R-:W1:Y:S02]  /*2980*/  SYNCS.PHASECHK.TRANS64 P0, [UR5+0x90], R3 ;  /* 0x00009003ff0075a7 */ /* 0x000e640008001005 */
[----:B-1----:R-:W-:Y:S05]  /*2990*/  @P0 BRA `(.L_x_46) ;  /* 0x0000000000080947 */ /* 0x002fea0003800000 */
[----:B------:R-:W1:Y:S02]  /*29a0*/  SYNCS.PHASECHK.TRANS64.TRYWAIT P0, [UR5+0x90], R3 ;  /* 0x00009003ff0075a7 */ /* 0x000e640008001105 */
[----:B-1----:R-:W-:Y:S05]  /*29b0*/  @!P0 BRA `(.L_x_47) ;  /* 0x0000005c00308947 */ /* 0x002fea0003800000 */
.L_x_46:
[----:B------:R-:W-:-:S04]  /*29c0*/  UIADD3 UR4, UPT, UPT, UR6, 0x1, URZ ;  /* 0x0000000106047890 */ /* 0x000fc8000fffe0ff */
[----:B------:R-:W-:-:S04]  /*29d0*/  UISETP.NE.AND UP0, UPT, UR4, 0x2, UPT ;  /* 0x000000020400788c */ /* 0x000fc8000bf05270 */
[----:B------:R-:W-:Y:S02]  /*29e0*/  USEL UR7, URZ, 0x1, UP0 ;  /* 0x00000001ff077887 */ /* 0x000fe40008000000 */
[----:B------:R-:W-:-:S04]  /*29f0*/  USEL UR4, UR4, URZ, UP0 ;  /* 0x000000ff04047287 */ /* 0x000fc80008000000 */
[----:B------:R-:W-:Y:S01]  /*2a00*/  ULEA UR4, UR4, UR37, 0x3 ;  /* 0x0000002504047291 */ /* 0x000fe2000f8e18ff */
[----:B-1----:R-:W-:-:S04]  /*2a10*/  LOP3.LUT R3, R12, UR7, RZ, 0x3c, !PT ;  /* 0x000000070c037c12 */ /* 0x002fc8000f8e3cff */
[----:B------:R-:W-:-:S04]  /*2a20*/  SHF.L.U32 R0, R3, 0x1f, RZ ;  /* 0x0000001f03007819 */ /* 0x000fc800000006ff */
[----:B------:R-:W1:Y:S02]  /*2a30*/  SYNCS.PHASECHK.TRANS64 P0, [UR4+0x90], R0 ;  /* 0x00009000ff0075a7 */ /* 0x000e640008001004 */
[----:B-1----:R-:W-:Y:S05]  /*2a40*/  @P0 EXIT ;  /* 0x000000000000094d */ /* 0x002fea0003800000 */
[----:B------:R-:W-:Y:S02]  /*2a50*/  SHF.L.U32 R3, R3, 0x1f, RZ ;  /* 0x0000001f03037819 */ /* 0x000fe400000006ff */
[----:B------:R-:W-:-:S07]  /*2a60*/  MOV R0, UR4 ;  /* 0x0000000400007c02 */ /* 0x000fce0008000f00 */
.L_x_48:
[----:B-1----:R1:W2:Y:S02]  /*2a70*/  SYNCS.PHASECHK.TRANS64.TRYWAIT P0, [R0+URZ+0x90], R3 ;  /* 0x00009003000075a7 */ /* 0x0022a400080011ff */
[----:B--2---:R-:W-:Y:S05]  /*2a80*/  @!P0 NANOSLEEP.SYNCS 0x989680 ;  /* 0x009896800000895d */ /* 0x004fea0003900000 */
[----:B------:R-:W2:Y:S02]  /*2a90*/  @!P0 SYNCS.PHASECHK.TRANS64 P0, [R0+URZ+0x90], R3 ;  /* 0x00009003000085a7 */ /* 0x000ea400080010ff */
[----:B--2---:R-:W-:Y:S05]  /*2aa0*/  @P0 EXIT ;  /* 0x000000000000094d */ /* 0x004fea0003800000 */
[----:B------:R-:W-:Y:S05]  /*2ab0*/  BRA `(.L_x_48) ;  /* 0xfffffffc00ec7947 */ /* 0x000fea000383ffff */
.L_x_41:
[----:B------:R-:W-:-:S09]  /*2ac0*/  UISETP.NE.AND UP1, UPT, UR8, URZ, UPT ;  /* 0x000000ff0800728c */ /* 0x000fd2000bf25270 */
[----:B------:R-:W-:Y:S05]  /*2ad0*/  BRA.U UP1, `(.L_x_49) ;  /* 0x0000000d01b47547 */ /* 0x000fea000b800000 */
[----:B------:R-:W-:Y:S01]  /*2ae0*/  UMOV UR4, 0x40 ;  /* 0x0000004000047882 */ /* 0x000fe20000000000 */
[----:B------:R-:W-:Y:S01]  /*2af0*/  NOP ;  /* 0x0000000000007918 */ /* 0x000fe20000000000 */
[----:B------:R-:W-:Y:S01]  /*2b00*/  ULEA UR4, UR37, UR4, 0x18 ;  /* 0x0000000425047291 */ /* 0x000fe2000f8ec0ff */
[----:B------:R-:W-:Y:S02]  /*2b10*/  UMOV UR5, 0x400 ;  /* 0x0000040000057882 */ /* 0x000fe40000000000 */
[----:B------:R-:W-:-:S06]  /*2b20*/  ULEA UR37, UR37, UR5, 0x18 ;  /* 0x0000000525257291 */ /* 0x000fcc000f8ec0ff */
[----:B------:R-:W1:Y:S02]  /*2b30*/  LDS.U8 R0, [UR4+0x1c] ;  /* 0x00001c04ff007984 */ /* 0x000e640008000000 */
[----:B-1----:R-:W-:-:S13]  /*2b40*/  ISETP.NE.AND P0, PT, R0, RZ, PT ;  /* 0x000000ff0000720c */ /* 0x002fda0003f05270 */
[----:B------:R-:W-:Y:S05]  /*2b50*/  @P0 BRA `(.L_x_50) ;  /* 0x0000000000580947 */ /* 0x000fea0003800000 */
[----:B------:R-:W-:-:S13]  /*2b60*/  ELECT P0, URZ, PT ;  /* 0x0000000000ff782f */ /* 0x000fda0003800000 */
[----:B------:R-:W-:Y:S05]  /*2b70*/  @!P0 BRA `(.L_x_51) ;  /* 0x0000000000608947 */ /* 0x000fea0003800000 */
[----:B------:R-:W-:Y:S01]  /*2b80*/  UMOV UR5, 0x10 ;  /* 0x0000001000057882 */ /* 0x000fe20000000000 */
[----:B------:R-:W-:Y:S01]  /*2b90*/  HFMA2 R0, -RZ, RZ, 0, 5.9604644775390625e-08 ;  /* 0x00000001ff007431 */ /* 0x000fe200000001ff */
[----:B------:R-:W-:-:S03]  /*2ba0*/  MOV R2, 0xffff ;  /* 0x0000ffff00027802 */ /* 0x000fc60000000f00 */
[----:B------:R-:W-:Y:S04]  /*2bb0*/  DEPBAR.LE SB1, 0x36 ;  /* 0x00009d800000791a */ /* 0x000fe80000000000 */
[----:B------:R-:W1:Y:S02]  /*2bc0*/  UTCATOMSWS.FIND_AND_SET.ALIGN UP0, UR5, UR5 ;  /* 0x00000005000575e3 */ /* 0x000e640008000800 */
[----:B-1----:R-:W-:Y:S01]  /*2bd0*/  MOV R3, UR5 ;  /* 0x0000000500037c02 */ /* 0x002fe20008000f00 */
[----:B------:R-:W-:Y:S06]  /*2be0*/  BRA.U UP0, `(.L_x_52) ;  /* 0x0000000100187547 */ /* 0x000fec000b800000 */
.L_x_53:
[----:B------:R-:W-:Y:S05]  /*2bf0*/  NANOSLEEP 0x64 ;  /* 0x000000640000795d */ /* 0x000fea0003800000 */
[----:B------:R-:W-:-:S05]  /*2c00*/  UMOV UR5, 0x10 ;  /* 0x0000001000057882 */ /* 0x000fca0000000000 */
[----:B------:R-:W-:Y:S04]  /*2c10*/  DEPBAR.LE SB1, 0x36 ;  /* 0x00009d800000791a */ /* 0x000fe80000000000 */
[----:B------:R-:W1:Y:S02]  /*2c20*/  UTCATOMSWS.FIND_AND_SET.ALIGN UP0, UR5, UR5 ;  /* 0x00000005000575e3 */ /* 0x000e640008000800 */
[----:B-1----:R-:W-:Y:S01]  /*2c30*/  MOV R3, UR5 ;  /* 0x0000000500037c02 */ /* 0x002fe20008000f00 */
[----:B------:R-:W-:Y:S05]  /*2c40*/  BRA.U !UP0, `(.L_x_53) ;  /* 0xfffffffd08e87547 */ /* 0x000fea000b83ffff */
.L_x_52:
[-C--:B------:R-:W-:Y:S02]  /*2c50*/  SHF.L.U32 R2, R2, R3.reuse, RZ ;  /* 0x0000000302027219 */ /* 0x080fe400000006ff */
[----:B------:R-:W-:Y:S01]  /*2c60*/  SHF.L.U32 R0, R0, R3, RZ ;  /* 0x0000000300007219 */ /* 0x000fe200000006ff */
[----:B------:R-:W-:Y:S02]  /*2c70*/  IMAD.SHL.U32 R3, R3, 0x20, RZ ;  /* 0x0000002003037824 */ /* 0x000fe400078e00ff */
[----:B------:R1:W-:Y:S04]  /*2c80*/  ATOMS.OR RZ, [UR4+0x14], R2 ;  /* 0x00001402ffff798c */ /* 0x0003e8000b000004 */
[----:B------:R1:W-:Y:S04]  /*2c90*/  ATOMS.OR RZ, [UR4+0x18], R0 ;  /* 0x00001800ffff798c */ /* 0x0003e8000b000004 */
[----:B------:R1:W-:Y:S01]  /*2ca0*/  STS [UR37+0x130], R3 ;  /* 0x00013003ff007988 */ /* 0x0003e20008000825 */
[----:B------:R-:W-:Y:S05]  /*2cb0*/  BRA `(.L_x_51) ;  /* 0x0000000000107947 */ /* 0x000fea0003800000 */
.L_x_50:
[----:B------:R-:W-:Y:S02]  /*2cc0*/  MOV R0, 0xffffffff ;  /* 0xffffffff00007802 */ /* 0x000fe40000000f00 */
[----:B------:R-:W-:-:S03]  /*2cd0*/  MOV R2, 0x2d00 ;  /* 0x00002d0000027802 */ /* 0x000fc60000000f00 */
[----:B------:R1:W-:Y:S04]  /*2ce0*/  STS [UR37+0x130], R0 ;  /* 0x00013000ff007988 */ /* 0x0003e80008000825 */
[----:B-1-3-5:R-:W-:Y:S05]  /*2cf0*/  CALL.REL.NOINC `($__internal_1_$__cuda_sm10x_tcgen05_guardrail_trap_phase_invalid_during_alloc) ;  /* 0x0000005c00ec7944 */ /* 0x02afea0003c00000 */
.L_x_51:
[----:B------:R-:W-:Y:S05]  /*2d00*/  WARPSYNC.ALL ;  /* 0x0000000000007948 */ /* 0x000fea0003800000 */
[----:B------:R-:W2:Y:S01]  /*2d10*/  S2UR UR5, SR_CgaCtaId ;  /* 0x00000000000579c3 */ /* 0x000ea20000008800 */
[----:B------:R-:W-:Y:S01]  /*2d20*/  UMOV UR4, 0x400 ;  /* 0x0000040000047882 */ /* 0x000fe20000000000 */
[----:B------:R-:W-:-:S06]  /*2d30*/  NOP ;  /* 0x0000000000007918 */ /* 0x000fcc0000000000 */
[----:B------:R-:W-:Y:S06]  /*2d40*/  BAR.ARV 0x6, 0xa0 ;  /* 0x0182800000007b1d */ /* 0x000fec0000002000 */
[----:B------:R-:W4:Y:S01]  /*2d50*/  LDCU UR7, c[0x0][0x38c] ;  /* 0x00007180ff0777ac */ /* 0x000f220008000800 */
[----:B------:R-:W-:Y:S01]  /*2d60*/  IMAD.MOV.U32 R11, RZ, RZ, 0x1 ;  /* 0x00000001ff0b7424 */ /* 0x000fe200078e00ff */
[----:B------:R-:W-:Y:S01]  /*2d70*/  CS2R R8, SRZ ;  /* 0x0000000000087805 */ /* 0x000fe2000001ff00 */
[----:B------:R-:W-:Y:S01]  /*2d80*/  IMAD.MOV.U32 R10, RZ, RZ, RZ ;  /* 0x000000ffff0a7224 */ /* 0x000fe200078e00ff */
[----:B------:R-:W3:Y:S01]  /*2d90*/  LDCU UR6, c[0x0][0x38c] ;  /* 0x00007180ff0677ac */ /* 0x000ee20008000800 */
[----:B------:R-:W-:Y:S01]  /*2da0*/  UMOV UR15, URZ ;  /* 0x000000ff000f7c82 */ /* 0x000fe20008000000 */
[----:B------:R-:W-:Y:S01]  /*2db0*/  UMOV UR14, URZ ;  /* 0x000000ff000e7c82 */ /* 0x000fe20008000000 */
[----:B--2---:R-:W-:Y:S01]  /*2dc0*/  ULEA UR5, UR5, UR4, 0x18 ;  /* 0x0000000405057291 */ /* 0x004fe2000f8ec0ff */
[----:B------:R-:W-:Y:S01]  /*2dd0*/  UMOV UR24, 0x0 ;  /* 0x0000000000187882 */ /* 0x000fe20000000000 */
[----:B------:R-:W-:-:S02]  /*2de0*/  UMOV UR25, 0x8200010 ;  /* 0x0820001000197882 */ /* 0x000fc40000000000 */
[----:B------:R-:W-:Y:S02]  /*2df0*/  UIADD3 UR10, UPT, UPT, UR5, 0x8400, URZ ;  /* 0x00008400050a7890 */ /* 0x000fe4000fffe0ff */
[----:B------:R-:W-:Y:S02]  /*2e00*/  UIADD3 UR11, UPT, UPT, UR5, 0x1c400, URZ ;  /* 0x0001c400050b7890 */ /* 0x000fe4000fffe0ff */
[----:B----4-:R-:W-:Y:S01]  /*2e10*/  UIADD3 UR7, UPT, UPT, UR7, 0x7f, URZ ;  /* 0x0000007f07077890 */ /* 0x010fe2000fffe0ff */
[----:B-1----:R-:W1:Y:S01]  /*2e20*/  LDS R0, [UR5+0x130] ;  /* 0x00013005ff007984 */ /* 0x002e620008000800 */
[----:B------:R-:W-:Y:S02]  /*2e30*/  USHF.R.U32.HI UR10, URZ, 0x4, UR10 ;  /* 0x00000004ff0a7899 */ /* 0x000fe4000801160a */
[----:B------:R-:W-:Y:S02]  /*2e40*/  USHF.R.S32.HI UR4, URZ, 0x1f, UR7 ;  /* 0x0000001fff047899 */ /* 0x000fe40008011407 */
[----:B------:R-:W-:-:S02]  /*2e50*/  USHF.R.U32.HI UR11, URZ, 0x4, UR11 ;  /* 0x00000004ff0b7899 */ /* 0x000fc4000801160b */
[----:B------:R-:W-:Y:S02]  /*2e60*/  ULEA.HI UR4, UR4, UR7, URZ, 0x7 ;  /* 0x0000000704047291 */ /* 0x000fe4000f8f38ff */
[----:B------:R-:W-:Y:S02]  /*2e70*/  ULOP3.LUT UR10, UR10, 0x3fff, URZ, 0xc0, !UPT ;  /* 0x00003fff0a0a7892 */ /* 0x000fe4000f8ec0ff */
[----:B------:R-:W-:Y:S02]  /*2e80*/  USHF.R.S32.HI UR4, URZ, 0x7, UR4 ;  /* 0x00000007ff047899 */ /* 0x000fe40008011404 */
[----:B------:R-:W-:Y:S02]  /*2e90*/  ULOP3.LUT UR11, UR11, 0x3fff, URZ, 0xc0, !UPT ;  /* 0x00003fff0b0b7892 */ /* 0x000fe4000f8ec0ff */
[----:B------:R-:W-:Y:S01]  /*2ea0*/  UISETP.LT.AND UP0, UPT, UR4, 0x1, UPT ;  /* 0x000000010400788c */ /* 0x000fe2000bf01270 */
[----:B------:R-:W-:Y:S01]  /*2eb0*/  UMOV UR22, 0x0 ;  /* 0x0000000000167882 */ /* 0x000fe20000000000 */
[----:B------:R-:W-:-:S02]  /*2ec0*/  UMOV UR23, 0x8200010 ;  /* 0x0820001000177882 */ /* 0x000fc40000000000 */
[----:B------:R-:W-:Y:S02]  /*2ed0*/  USEL UR9, UR4, 0x1, !UP0 ;  /* 0x0000000104097887 */ /* 0x000fe4000c000000 */
[----:B------:R-:W-:Y:S02]  /*2ee0*/  ULOP3.LUT UR10, UR10, 0x10000, URZ, 0xfc, !UPT ;  /* 0x000100000a0a7892 */ /* 0x000fe4000f8efcff */
[----:B------:R-:W-:Y:S02]  /*2ef0*/  ULOP3.LUT UR11, UR11, 0x10000, URZ, 0xfc, !UPT ;  /* 0x000100000b0b7892 */ /* 0x000fe4000f8efcff */
[----:B------:R-:W-:Y:S02]  /*2f00*/  UIADD3 UR9, UPT, UPT, -UR9, URZ, URZ ;  /* 0x000000ff09097290 */ /* 0x000fe4000fffe1ff */
[----:B---3--:R-:W-:Y:S01]  /*2f10*/  UISETP.GE.AND UP3, UPT, UR6, 0x1, UPT ;  /* 0x000000010600788c */ /* 0x008fe2000bf66270 */
[----:B------:R-:W-:Y:S01]  /*2f20*/  UMOV UR20, 0x0 ;  /* 0x0000000000147882 */ /* 0x000fe20000000000 */
[----:B------:R-:W-:Y:S01]  /*2f30*/  UMOV UR21, 0x8200010 ;  /* 0x0820001000157882 */ /* 0x000fe20000000000 */
[----:B------:R-:W-:Y:S01]  /*2f40*/  UMOV UR18, 0x0 ;  /* 0x0000000000127882 */ /* 0x000fe20000000000 */
[----:B------:R-:W-:Y:S01]  /*2f50*/  UMOV UR19, 0x8200010 ;  /* 0x0820001000137882 */ /* 0x000fe20000000000 */
[----:B-1----:R-:W-:-:S15]  /*2f60*/  R2UR UR16, R0 ;  /* 0x00000000001072ca */ /* 0x002fde00000e0000 */
.L_x_60:
[----:B------:R-:W-:Y:S02]  /*2f70*/  LEA R0, R10, UR5, 0x3 ;  /* 0x000000050a007c11 */ /* 0x000fe4000f8e18ff */
[----:B------:R-:W-:Y:S02]  /*2f80*/  SHF.L.U32 R5, R9, 0x1f, RZ ;  /* 0x0000001f09057819 */ /* 0x000fe400000006ff */
[----:B------:R-:W-:Y:S01]  /*2f90*/  PLOP3.LUT P0, PT, PT, PT, UP3, 0x80, 0x8 ;  /* 0x000000000008781c */ /* 0x000fe20003f0f038 */
[----:B------:R-:W-:Y:S01]  /*2fa0*/  VIADD R3, R0, 0x90 ;  /* 0x0000009000037836 */ /* 0x000fe20000000000 */
[----:B-1----:R-:W1:Y:S02]  /*2fb0*/  SYNCS.PHASECHK.TRANS64.TRYWAIT P1, [R0+URZ+0x80], R5 ;  /* 0x00008005000075a7 */ /* 0x002e6400080211ff */
[----:B-1-3--:R-:W-:Y:S09]  /*2fc0*/  @!P1 BRA `(.L_x_54) ;  /* 0x0000005400c49947 */ /* 0x00aff20003800000 */
.L_x_124:
[----:B------:R-:W-:Y:S01]  /*2fd0*/  LEA R4, R10, UR5, 0x4 ;  /* 0x000000050a047c11 */ /* 0x000fe2000f8e20ff */
[----:B------:R-:W-:Y:S01]  /*2fe0*/  @UP3 ULEA UR6, UR14, UR5, 0x3 ;  /* 0x000000050e063291 */ /* 0x000fe2000f8e18ff */
[----:B------:R-:W-:Y:S01]  /*2ff0*/  PLOP3.LUT P2, PT, PT, PT, PT, 0x80, 0x8 ;  /* 0x000000000008781c */ /* 0x000fe20003f4f070 */
[----:B------:R-:W-:Y:S01]  /*3000*/  ULEA UR7, UR15, UR5, 0x3 ;  /* 0x000000050f077291 */ /* 0x000fe2000f8e18ff */
[----:B------:R-:W-:Y:S01]  /*3010*/  PRMT R3, RZ, 0x654, R3 ;  /* 0x00000654ff037816 */ /* 0x000fe20000000003 */
[----:B------:R-:W-:Y:S01]  /*3020*/  ULEA UR8, UR15, UR16, 0x7 ;  /* 0x000000100f087291 */ /* 0x000fe2000f8e38ff */
[----:B-1----:R-:W1:Y:S01]  /*3030*/  LDS.128 R4, [R4+0x110] ;  /* 0x0001100004047984 */ /* 0x002e620000000c00 */
[----:B------:R-:W-:Y:S02]  /*3040*/  @P0 SHF.L.U32 R2, R8, 0x1f, RZ ;  /* 0x0000001f08020819 */ /* 0x000fe400000006ff */
[----:B------:R-:W-:Y:S01]  /*3050*/  SHF.L.U32 R0, R11, 0x1f, RZ ;  /* 0x0000001f0b007819 */ /* 0x000fe200000006ff */
[----:B------:R-:W-:Y:S01]  /*3060*/  @!PT LDS RZ, [RZ] ;  /* 0x00000000fffff984 */ /* 0x000fe20000000800 */
[----:B------:R-:W-:Y:S01]  /*3070*/  @!PT LDS RZ, [RZ] ;  /* 0x00000000fffff984 */ /* 0x000fe20000000800 */
[----:B------:R-:W-:Y:S01]  /*3080*/  @!PT LDS RZ, [RZ] ;  /* 0x00000000fffff984 */ /* 0x000fe20000000800 */
[----:B------:R-:W-:Y:S01]  /*3090*/  @!PT LDS RZ, [RZ] ;  /* 0x00000000fffff984 */ /* 0x000fe20000000800 */
[----:B------:R2:W-:Y:S06]  /*30a0*/  MEMBAR.ALL.CTA ;  /* 0x0000000000007992 */ /* 0x0005ec0000008000 */
[----:B--2---:R-:W2:Y:S02]  /*30b0*/  FENCE.VIEW.ASYNC.S ;  /* 0x00000000000073c6 */ /* 0x004ea40000000000 */
[----:B--2---:R2:W-:Y:S01]  /*30c0*/  SYNCS.ARRIVE.TRANS64.RED.A1T0 RZ, [R3+URZ], RZ ;  /* 0x000000ff03ff79a7 */ /* 0x0045e200081004ff */
[----:B------:R2:W3:Y:S01]  /*30d0*/  @P0 SYNCS.PHASECHK.TRANS64.TRYWAIT P2, [UR6], R2 ;  /* 0x00000002ff0005a7 */ /* 0x0004e20008041106 */
[----:B-1----:R-:W-:Y:S01]  /*30e0*/  LOP3.LUT P1, RZ, R6, 0x1, RZ, 0xc0, !PT ;  /* 0x0000000106ff7812 */ /* 0x002fe2000782c0ff */
[----:B------:R-:W1:Y:S02]  /*30f0*/  SYNCS.PHASECHK.TRANS64.TRYWAIT P0, [UR7+0xc0], R0 ;  /* 0x0000c000ff0075a7 */ /* 0x000e640008001107 */
[----:B-123--:R-:W-:Y:S10]  /*3100*/  @!P0 BRA `(.L_x_55) ;  /* 0x0000005400888947 */ /* 0x00eff40003800000 */
.L_x_126:
[----:B------:R-:W-:Y:S01]  /*3110*/  IADD3 R10, PT, PT, R10, 0x1, RZ ;  /* 0x000000010a0a7810 */ /* 0x000fe20007ffe0ff */
[----:B------:R-:W-:Y:S06]  /*3120*/  BRA.U !UP3, `(.L_x_56) ;  /* 0x000000010bc07547 */ /* 0x000fec000b800000 */
[----:B------:R-:W-:Y:S01]  /*3130*/  UPLOP3.LUT UP4, UPT, UPT, UPT, UPT, 0x40, 0x4 ;  /* 0x000000000004789c */ /* 0x000fe20003f8e870 */
[----:B------:R-:W-:Y:S01]  /*3140*/  UMOV UR13, UR9 ;  /* 0x00000009000d7c82 */ /* 0x000fe20008000000 */
[----:B------:R-:W-:Y:S01]  /*3150*/  UMOV UR12, UR4 ;  /* 0x00000004000c7c82 */ /* 0x000fe20008000000 */
[----:B------:R-:W-:-:S08]  /*3160*/  UMOV UR17, UR14 ;  /* 0x0000000e00117c82 */ /* 0x000fd00008000000 */
.L_x_59:
[----:B------:R-:W-:Y:S02]  /*3170*/  UIADD3 UR13, UPT, UPT, UR13, 0x1, URZ ;  /* 0x000000010d0d7890 */ /* 0x000fe4000fffe0ff */
[----:B--2---:R-:W-:Y:S02]  /*3180*/  ULEA UR6, UR17, UR5, 0x3 ;  /* 0x0000000511067291 */ /* 0x004fe4000f8e18ff */
[----:B------:R-:W-:Y:S01]  /*3190*/  UISETP.NE.AND UP0, UPT, UR13, URZ, UPT ;  /* 0x000000ff0d00728c */ /* 0x000fe2000bf05270 */
[----:B---3--:R-:W-:Y:S10]  /*31a0*/  @P2 BRA `(.L_x_57) ;  /* 0x00000000000c2947 */ /* 0x008ff40003800000 */
[----:B-1----:R-:W-:Y:S04]  /*31b0*/  SHF.L.U32 R3, R8, 0x1f, RZ ;  /* 0x0000001f08037819 */ /* 0x002fe800000006ff */
[----:B------:R-:W1:Y:S02]  /*31c0*/  SYNCS.PHASECHK.TRANS64.TRYWAIT P0, [UR6], R3 ;  /* 0x00000003ff0075a7 */ /* 0x000e640008001106 */
[----:B-1----:R-:W-:Y:S05]  /*31d0*/  @!P0 BRA `(.L_x_58) ;  /* 0x00000054006c8947 */ /* 0x002fea0003800000 */
.L_x_57:
[----:B------:R-:W-:Y:S01]  /*31e0*/  UISETP.NE.AND UP1, UPT, UR12, 0x1, UPT ;  /* 0x000000010c00788c */ /* 0x000fe2000bf25270 */
[----:B------:R-:W-:Y:S01]  /*31f0*/  PLOP3.LUT P2, PT, PT, PT, PT, 0x80, 0x8 ;  /* 0x000000000008781c */ /* 0x000fe20003f4f070 */
[----:B------:R-:W-:Y:S02]  /*3200*/  UIADD3 UR14, UPT, UPT, UR17, 0x1, URZ ;  /* 0x00000001110e7890 */ /* 0x000fe4000fffe0ff */
[----:B------:R-:W-:Y:S02]  /*3210*/  ULEA UR28, UR17, UR11, 0xa ;  /* 0x0000000b111c7291 */ /* 0x000fe4000f8e50ff */
[----:B------:R-:W-:Y:S01]  /*3220*/  UISETP.NE.AND UP2, UPT, UR14, 0x5, UPT ;  /* 0x000000050e00788c */ /* 0x000fe2000bf45270 */
[----:B------:R-:W-:Y:S01]  /*3230*/  PLOP3.LUT P0, PT, PT, PT, UP1, 0x80, 0x8 ;  /* 0x000000000008781c */ /* 0x000fe20003f0f018 */
[----:B------:R-:W-:Y:S02]  /*3240*/  UIADD3 UR40, UPT, UPT, UR28, 0x2, URZ ;  /* 0x000000021c287890 */ /* 0x000fe4000fffe0ff */
[----:B------:R-:W-:Y:S02]  /*3250*/  USEL UR27, URZ, 0x1, UP2 ;  /* 0x00000001ff1b7887 */ /* 0x000fe40009000000 */
[----:B------:R-:W-:Y:S02]  /*3260*/  USEL UR14, UR14, URZ, UP2 ;  /* 0x000000ff0e0e7287 */ /* 0x000fe40009000000 */
[----:B------:R-:W-:Y:S02]  /*3270*/  UIADD3 UR36, UPT, UPT, UR28, 0x4, URZ ;  /* 0x000000041c247890 */ /* 0x000fe4000fffe0ff */
[----:B------:R-:W-:Y:S01]  /*3280*/  @UP1 ULEA UR26, UR14, UR5, 0x3 ;  /* 0x000000050e1a1291 */ /* 0x000fe2000f8e18ff */
[----:B------:R-:W-:Y:S01]  /*3290*/  LOP3.LUT R8, R8, UR27, RZ, 0x3c, !PT ;  /* 0x0000001b08087c12 */ /* 0x000fe2000f8e3cff */
[----:B------:R-:W-:Y:S02]  /*32a0*/  UIADD3 UR32, UPT, UPT, UR28, 0x6, URZ ;  /* 0x000000061c207890 */ /* 0x000fe4000fffe0ff */
[----:B------:R-:W-:Y:S01]  /*32b0*/  UIADD3 UR6, UPT, UPT, UR6, 0x28, URZ ;  /* 0x0000002806067890 */ /* 0x000fe2000fffe0ff */
[----:B-1----:R-:W-:Y:S01]  /*32c0*/  @P0 SHF.L.U32 R0, R8, 0x1f, RZ ;  /* 0x0000001f08000819 */ /* 0x002fe200000006ff */
[----:B------:R-:W-:Y:S01]  /*32d0*/  UIADD3 UR12, UPT, UPT, UR12, -0x1, URZ ;  /* 0xffffffff0c0c7890 */ /* 0x000fe2000fffe0ff */
[----:B------:R-:W-:Y:S02]  /*32e0*/  UMOV UR29, 0x40004040 ;  /* 0x40004040001d7882 */ /* 0x000fe40000000000 */
[----:B------:R2:W3:Y:S01]  /*32f0*/  @P0 SYNCS.PHASECHK.TRANS64.TRYWAIT P2, [UR26], R0 ;  /* 0x00000000ff0005a7 */ /* 0x0004e2000804111a */
[----:B------:R-:W-:Y:S01]  /*3300*/  ULEA UR26, UR17, UR10, 0xa ;  /* 0x0000000a111a7291 */ /* 0x000fe2000f8e50ff */
[----:B------:R-:W-:Y:S01]  /*3310*/  UMOV UR27, 0x40004040 ;  /* 0x40004040001b7882 */ /* 0x000fe20000000000 */
[----:B------:R-:W-:Y:S02]  /*3320*/  UMOV UR41, 0x40004040 ;  /* 0x4000404000297882 */ /* 0x000fe40000000000 */
[----:B------:R-:W-:Y:S02]  /*3330*/  UIADD3 UR38, UPT, UPT, UR26, 0x2, URZ ;  /* 0x000000021a267890 */ /* 0x000fe4000fffe0ff */
[----:B------:R-:W-:Y:S02]  /*3340*/  UIADD3 UR34, UPT, UPT, UR26, 0x4, URZ ;  /* 0x000000041a227890 */ /* 0x000fe4000fffe0ff */
[----:B------:R-:W-:Y:S01]  /*3350*/  UIADD3 UR30, UPT, UPT, UR26, 0x6, URZ ;  /* 0x000000061a1e7890 */ /* 0x000fe2000fffe0ff */
[----:B------:R2:W-:Y:S01]  /*3360*/  UTCQMMA gdesc[UR26], gdesc[UR28], tmem[UR8], tmem[UR24], idesc[UR25], UP4 ;  /* 0x00ff181c1a0075ea */ /* 0x0005e2000a000308 */
[----:B------:R-:W-:Y:S01]  /*3370*/  UPLOP3.LUT UP4, UPT, UPT, UPT, UPT, 0x80, 0x8 ;  /* 0x000000000008789c */ /* 0x000fe20003f8f070 */
[----:B------:R-:W-:Y:S01]  /*3380*/  UMOV UR39, 0x40004040 ;  /* 0x4000404000277882 */ /* 0x000fe20000000000 */
[----:B------:R-:W-:Y:S01]  /*3390*/  UMOV UR37, 0x40004040 ;  /* 0x4000404000257882 */ /* 0x000fe20000000000 */
[----:B------:R2:W-:Y:S01]  /*33a0*/  UTCQMMA gdesc[UR38], gdesc[UR40], tmem[UR8], tmem[UR22], idesc[UR23], UPT ;  /* 0x00ff1628260075ea */ /* 0x0005e2000b800308 */
[----:B------:R-:W-:Y:S01]  /*33b0*/  UMOV UR35, 0x40004040 ;  /* 0x4000404000237882 */ /* 0x000fe20000000000 */
[----:B------:R-:W-:Y:S01]  /*33c0*/  UMOV UR33, 0x40004040 ;  /* 0x4000404000217882 */ /* 0x000fe20000000000 */
[----:B------:R-:W-:Y:S01]  /*33d0*/  UMOV UR31, 0x40004040 ;  /* 0x40004040001f7882 */ /* 0x000fe20000000000 */
[----:B------:R2:W-:Y:S01]  /*33e0*/  UTCQMMA gdesc[UR34], gdesc[UR36], tmem[UR8], tmem[UR20], idesc[UR21], UPT ;  /* 0x00ff1424220075ea */ /* 0x0005e2000b800308 */
[----:B------:R2:W-:Y:S01]  /*33f0*/  UTCQMMA gdesc[UR30], gdesc[UR32], tmem[UR8], tmem[UR18], idesc[UR19], UPT ;  /* 0x00ff12201e0075ea */ /* 0x0005e2000b800308 */
[----:B------:R2:W-:Y:S01]  /*3400*/  UTCBAR [UR6], URZ ;  /* 0x000000ff060073e9 */ /* 0x0005e200080000ff */
[----:B------:R-:W-:Y:S01]  /*3410*/  UMOV UR17, UR14 ;  /* 0x0000000e00117c82 */ /* 0x000fe20008000000 */
[----:B------:R-:W-:Y:S05]  /*3420*/  BRA.U UP0, `(.L_x_59) ;  /* 0xfffffffd00507547 */ /* 0x000fea000b83ffff */
.L_x_56:
[----:B------:R-:W-:Y:S01]  /*3430*/  UIADD3 UR15, UPT, UPT, UR15, 0x1, URZ ;  /* 0x000000010f0f7890 */ /* 0x000fe2000fffe0ff */
[C---:B------:R-:W-:Y:S01]  /*3440*/  ISETP.NE.AND P0, PT, R10.reuse, 0x2, PT ;  /* 0x000000020a00780c */ /* 0x040fe20003f05270 */
[----:B------:R-:W-:Y:S02]  /*3450*/  UIADD3 UR7, UPT, UPT, UR7, 0xa0, URZ ;  /* 0x000000a007077890 */ /* 0x000fe4000fffe0ff */
[----:B------:R-:W-:Y:S01]  /*3460*/  UISETP.NE.AND UP0, UPT, UR15, 0x4, UPT ;  /* 0x000000040f00788c */ /* 0x000fe2000bf05270 */
[----:B-12---:R-:W-:Y:S02]  /*3470*/  SEL R0, RZ, 0x1, P0 ;  /* 0x00000001ff007807 */ /* 0x006fe40000000000 */
[----:B------:R-:W-:Y:S01]  /*3480*/  SEL R10, R10, RZ, P0 ;  /* 0x000000ff0a0a7207 */ /* 0x000fe20000000000 */
[----:B------:R-:W-:Y:S01]  /*3490*/  USEL UR6, URZ, 0x1, UP0 ;  /* 0x00000001ff067887 */ /* 0x000fe20008000000 */
[----:B------:R-:W-:Y:S01]  /*34a0*/  LOP3.LUT R9, R9, R0, RZ, 0x3c, !PT ;  /* 0x0000000009097212 */ /* 0x000fe200078e3cff */
[----:B------:R-:W-:Y:S01]  /*34b0*/  USEL UR15, UR15, URZ, UP0 ;  /* 0x000000ff0f0f7287 */ /* 0x000fe20008000000 */
[----:B------:R1:W-:Y:S03]  /*34c0*/  UTCBAR [UR7], URZ ;  /* 0x000000ff070073e9 */ /* 0x0003e600080000ff */
[----:B------:R-:W-:Y:S01]  /*34d0*/  LOP3.LUT R11, R11, UR6, RZ, 0x3c, !PT ;  /* 0x000000060b0b7c12 */ /* 0x000fe2000f8e3cff */
[----:B------:R-:W-:Y:S07]  /*34e0*/  @P1 BRA `(.L_x_60) ;  /* 0xfffffff800a01947 */ /* 0x000fee000383ffff */
[----:B------:R-:W2:Y:S01]  /*34f0*/  S2UR UR4, SR_CgaCtaId ;  /* 0x00000000000479c3 */ /* 0x000ea20000008800 */
[----:B------:R-:W-:Y:S01]  /*3500*/  ELECT P0, URZ, PT ;  /* 0x0000000000ff782f */ /* 0x000fe20003800000 */
[----:B------:R-:W-:Y:S01]  /*3510*/  IMAD.MOV.U32 R0, RZ, RZ, 0x1 ;  /* 0x00000001ff007424 */ /* 0x000fe200078e00ff */
[----:B------:R-:W-:Y:S01]  /*3520*/  UIADD3 UR5, UPT, UPT, UR5, 0xc0, URZ ;  /* 0x000000c005057890 */ /* 0x000fe2000fffe0ff */
[----:B------:R-:W-:Y:S01]  /*3530*/  SHF.L.U32 R3, R11, 0x1f, RZ ;  /* 0x0000001f0b037819 */ /* 0x000fe200000006ff */
[----:B------:R-:W-:-:S03]  /*3540*/  UMOV UR6, 0x40 ;  /* 0x0000004000067882 */ /* 0x000fc60000000000 */
[----:B------:R-:W-:Y:S01]  /*3550*/  UVIRTCOUNT.DEALLOC.SMPOOL 0x80 ;  /* 0x000000800000784c */ /* 0x000fe20000000000 */
[----:B--2---:R-:W-:Y:S02]  /*3560*/  ULEA UR4, UR4, UR6, 0x18 ;  /* 0x0000000604047291 */ /* 0x004fe4000f8ec0ff */
[----:B------:R-:W-:-:S07]  /*3570*/  ULEA UR6, UR15, UR5, 0x3 ;  /* 0x000000050f067291 */ /* 0x000fce000f8e18ff */
[----:B------:R2:W-:Y:S02]  /*3580*/  @P0 STS.U8 [UR4+0x1c], R0 ;  /* 0x00001c00ff000988 */ /* 0x0005e40008000004 */
[----:B------:R-:W4:Y:S02]  /*3590*/  SYNCS.PHASECHK.TRANS64.TRYWAIT P0, [UR6], R3 ;  /* 0x00000003ff0075a7 */ /* 0x000f240008001106 */
[----:B--2-4-:R-:W-:Y:S05]  /*35a0*/  @!P0 BRA `(.L_x_61) ;  /* 0x0000005000908947 */ /* 0x014fea0003800000 */
.L_x_129:
[----:B-1----:R-:W-:-:S04]  /*35b0*/  UIADD3 UR7, UPT, UPT, UR15, 0x1, URZ ;  /* 0x000000010f077890 */ /* 0x002fc8000fffe0ff */
[----:B------:R-:W-:-:S04]  /*35c0*/  UISETP.NE.AND UP0, UPT, UR7, 0x4, UPT ;  /* 0x000000040700788c */ /* 0x000fc8000bf05270 */
[----:B------:R-:W-:Y:S02]  /*35d0*/  USEL UR8, URZ, 0x1, UP0 ;  /* 0x00000001ff087887 */ /* 0x000fe40008000000 */
[----:B------:R-:W-:-:S04]  /*35e0*/  USEL UR7, UR7, URZ, UP0 ;  /* 0x000000ff07077287 */ /* 0x000fc80008000000 */
[----:B------:R-:W-:Y:S01]  /*35f0*/  ULEA UR6, UR7, UR5, 0x3 ;  /* 0x0000000507067291 */ /* 0x000fe2000f8e18ff */
[----:B------:R-:W-:-:S04]  /*3600*/  LOP3.LUT R2, R11, UR8, RZ, 0x3c, !PT ;  /* 0x000000080b027c12 */ /* 0x000fc8000f8e3cff */
[----:B--2---:R-:W-:-:S04]  /*3610*/  SHF.L.U32 R3, R2, 0x1f, RZ ;  /* 0x0000001f02037819 */ /* 0x004fc800000006ff */
[----:B------:R-:W1:Y:S02]  /*3620*/  SYNCS.PHASECHK.TRANS64.TRYWAIT P0, [UR6], R3 ;  /* 0x00000003ff0075a7 */ /* 0x000e640008001106 */
[----:B-1----:R-:W-:Y:S05]  /*3630*/  @!P0 BRA `(.L_x_62) ;  /* 0x0000005000848947 */ /* 0x002fea0003800000 */
.L_x_131:
        /* <DEDUP_REMOVED lines=9> */
.L_x_133:
[----:B------:R-:W-:-:S04]  /*36d0*/  UIADD3 UR7, UPT, UPT, UR7, 0x1, URZ ;  /* 0x0000000107077890 */ /* 0x000fc8000fffe0ff */
[----:B------:R-:W-:-:S04]  /*36e0*/  UISETP.NE.AND UP0, UPT, UR7, 0x4, UPT ;  /* 0x000000040700788c */ /* 0x000fc8000bf05270 */
[----:B------:R-:W-:Y:S02]  /*36f0*/  USEL UR6, URZ, 0x1, UP0 ;  /* 0x00000001ff067887 */ /* 0x000fe40008000000 */
[----:B------:R-:W-:-:S04]  /*3700*/  USEL UR7, UR7, URZ, UP0 ;  /* 0x000000ff07077287 */ /* 0x000fc80008000000 */
[----:B------:R-:W-:Y:S01]  /*3710*/  ULEA UR7, UR7, UR5, 0x3 ;  /* 0x0000000507077291 */ /* 0x000fe2000f8e18ff */
[----:B-1----:R-:W-:-:S04]  /*3720*/  LOP3.LUT R3, R2, UR6, RZ, 0x3c, !PT ;  /* 0x0000000602037c12 */ /* 0x002fc8000f8e3cff */
[----:B------:R-:W-:-:S04]  /*3730*/  SHF.L.U32 R3, R3, 0x1f, RZ ;  /* 0x0000001f03037819 */ /* 0x000fc800000006ff */
[----:B------:R-:W1:Y:S02]  /*3740*/  SYNCS.PHASECHK.TRANS64.TRYWAIT P0, [UR7], R3 ;  /* 0x00000003ff0075a7 */ /* 0x000e640008001107 */
[----:B-1----:R-:W-:Y:S05]  /*3750*/  @!P0 BRA `(.L_x_64) ;  /* 0x00000050006c8947 */ /* 0x002fea0003800000 */
.L_x_135:
[----:B------:R-:W-:Y:S01]  /*3760*/  NOP ;  /* 0x0000000000007918 */ /* 0x000fe20000000000 */
[----:B-1----:R-:W1:Y:S01]  /*3770*/  LDS R0, [UR4+0x14] ;  /* 0x00001404ff007984 */ /* 0x002e620008000800 */
[----:B------:R-:W-:Y:S01]  /*3780*/  ULOP3.LUT UR6, UR16, 0xffff, URZ, 0xc0, !UPT ;  /* 0x0000ffff10067892 */ /* 0x000fe2000f8ec0ff */
[----:B------:R-:W-:Y:S01]  /*3790*/  UMOV UR8, 0xffff ;  /* 0x0000ffff00087882 */ /* 0x000fe20000000000 */
[----:B------:R-:W-:Y:S02]  /*37a0*/  UMOV UR5, 0x1 ;  /* 0x0000000100057882 */ /* 0x000fe40000000000 */
[----:B------:R-:W-:-:S04]  /*37b0*/  USHF.R.U32.HI UR6, URZ, 0x5, UR6 ;  /* 0x00000005ff067899 */ /* 0x000fc80008011606 */
[----:B------:R-:W-:Y:S02]  /*37c0*/  USHF.L.U32 UR8, UR8, UR6, URZ ;  /* 0x0000000608087299 */ /* 0x000fe400080006ff */
[----:B------:R-:W-:-:S04]  /*37d0*/  USHF.L.U32 UR5, UR5, UR6, URZ ;  /* 0x0000000605057299 */ /* 0x000fc800080006ff */
[----:B-1----:R-:W-:-:S04]  /*37e0*/  LOP3.LUT R0, R0, UR8, RZ, 0xc0, !PT ;  /* 0x0000000800007c12 */ /* 0x002fc8000f8ec0ff */
[----:B------:R-:W-:-:S13]  /*37f0*/  ISETP.NE.AND P0, PT, R0, UR8, PT ;  /* 0x0000000800007c0c */ /* 0x000fda000bf05270 */
[----:B------:R-:W-:Y:S05]  /*3800*/  @P0 BRA `(.L_x_65) ;  /* 0x0000000000580947 */ /* 0x000fea0003800000 */
[----:B------:R-:W1:Y:S02]  /*3810*/  LDS R0, [UR4+0x18] ;  /* 0x00001804ff007984 */ /* 0x000e640008000800 */
[----:B-1----:R-:W-:-:S04]  /*3820*/  LOP3.LUT R0, R0, UR5, RZ, 0xc0, !PT ;  /* 0x0000000500007c12 */ /* 0x002fc8000f8ec0ff */
[----:B------:R-:W-:-:S13]  /*3830*/  ISETP.NE.AND P0, PT, R0, UR5, PT ;  /* 0x0000000500007c0c */ /* 0x000fda000bf05270 */
[----:B------:R-:W-:Y:S05]  /*3840*/  @P0 BRA `(.L_x_66) ;  /* 0x00000000003c0947 */ /* 0x000fea0003800000 */
[----:B------:R-:W1:Y:S01]  /*3850*/  S2R R2, SR_LANEID ;  /* 0x0000000000027919 */ /* 0x000e620000000000 */
[----:B------:R-:W-:Y:S01]  /*3860*/  ULOP3.LUT UR8, URZ, UR8, URZ, 0x33, !UPT ;  /* 0x00000008ff087292 */ /* 0x000fe2000f8e33ff */
[----:B------:R-:W-:Y:S01]  /*3870*/  LOP3.LUT R4, RZ, UR5, RZ, 0x33, !PT ;  /* 0x00000005ff047c12 */ /* 0x000fe2000f8e33ff */
[----:B------:R-:W-:Y:S02]  /*3880*/  VOTEU.ANY UR7, UPT, PT ;  /* 0x0000000000077886 */ /* 0x000fe400038e0100 */
[----:B------:R-:W-:Y:S01]  /*3890*/  UFLO.U32 UR7, UR7 ;  /* 0x00000007000772bd */ /* 0x000fe200080e0000 */
[----:B------:R-:W2:Y:S01]  /*38a0*/  REDUX UR5, R4 ;  /* 0x00000000040573c4 */ /* 0x000ea20000000000 */
[----:B------:R-:W-:-:S06]  /*38b0*/  IMAD.U32 R0, RZ, RZ, UR8 ;  /* 0x00000008ff007e24 */ /* 0x000fcc000f8e00ff */
[----:B------:R4:W-:Y:S01]  /*38c0*/  UTCATOMSWS.AND URZ, UR8 ;  /* 0x0000000800ff79e3 */ /* 0x0009e20008000000 */
[----:B------:R-:W3:Y:S01]  /*38d0*/  REDUX UR6, R0 ;  /* 0x00000000000673c4 */ /* 0x000ee20000000000 */
[----:B-1----:R-:W-:Y:S01]  /*38e0*/  ISETP.EQ.U32.AND P0, PT, R2, UR7, PT ;  /* 0x0000000702007c0c */ /* 0x002fe2000bf02070 */
[----:B--2---:R-:W-:Y:S01]  /*38f0*/  IMAD.U32 R2, RZ, RZ, UR5 ;  /* 0x00000005ff027e24 */ /* 0x004fe2000f8e00ff */
[----:B---3--:R-:W-:-:S11]  /*3900*/  MOV R3, UR6 ;  /* 0x0000000600037c02 */ /* 0x008fd60008000f00 */
[----:B------:R4:W-:Y:S04]  /*3910*/  @P0 ATOMS.AND RZ, [UR4+0x14], R3 ;  /* 0x00001403ffff098c */ /* 0x0009e8000a800004 */
[----:B------:R4:W-:Y:S01]  /*3920*/  @P0 ATOMS.AND RZ, [UR4+0x18], R2 ;  /* 0x00001802ffff098c */ /* 0x0009e2000a800004 */
[----:B------:R-:W-:Y:S05]  /*3930*/  BRA `(.L_x_67) ;  /* 0x0000000000147947 */ /* 0x000fea0003800000 */
.L_x_66:
[----:B------:R-:W-:Y:S02]  /*3940*/  MOV R2, 0x3960 ;  /* 0x0000396000027802 */ /* 0x000fe40000000f00 */
[----:B---3-5:R-:W-:Y:S05]  /*3950*/  CALL.REL.NOINC `($__internal_0_$__cuda_sm10x_tcgen05_guardrail_trap_col_being_dealloced_not_returned_by_alloc) ;  /* 0x0000005000c87944 */ /* 0x028fea0003c00000 */
[----:B------:R-:W-:Y:S05]  /*3960*/  BRA `(.L_x_67) ;  /* 0x0000000000087947 */ /* 0x000fea0003800000 */
.L_x_65:
[----:B------:R-:W-:Y:S02]  /*3970*/  MOV R2, 0x3990 ;  /* 0x0000399000027802 */ /* 0x000fe40000000f00 */
[----:B---3-5:R-:W-:Y:S05]  /*3980*/  CALL.REL.NOINC `($__internal_2_$__cuda_sm10x_tcgen05_guardrail_trap_unallocated_columns_being_dealloced) ;  /* 0x0000005000d47944 */ /* 0x028fea0003c00000 */
.L_x_67:
[----:B------:R-:W-:Y:S01]  /*3990*/  NOP ;  /* 0x0000000000007918 */ /* 0x000fe20000000000 */
[----:B----4-:R-:W-:Y:S05]  /*39a0*/  EXIT ;  /* 0x000000000000794d */ /* 0x010fea0003800000 */
.L_x_49:
[----:B------:R-:W-:-:S09]  /*39b0*/  UISETP.NE.OR UP2, UPT, UR8, 0x3, !UP2 ;  /* 0x000000030800788c */ /* 0x000fd2000d745670 */
[----:B------:R-:W-:Y:S05]  /*39c0*/  BRA.U UP2, `(.L_x_68) ;  /* 0x0000000d02407547 */ /* 0x000fea000b800000 */
[----:B------:R-:W1:Y:S01]  /*39d0*/  LDC R0, c[0x0][0xb30] ;  /* 0x0002cc00ff007b82 */ /* 0x000e620000000800 */
[----:B------:R-:W2:Y:S01]  /*39e0*/  LDCU.64 UR8, c[0x0][0x888] ;  /* 0x00011100ff0877ac */ /* 0x000ea20008000a00 */
[----:B------:R-:W-:Y:S02]  /*39f0*/  HFMA2 R29, -RZ, RZ, 0, 0 ;  /* 0x00000000ff1d7431 */ /* 0x000fe400000001ff */
[----:B------:R-:W-:Y:S01]  /*3a00*/  IMAD.MOV.U32 R31, RZ, RZ, 0x1 ;  /* 0x00000001ff1f7424 */ /* 0x000fe200078e00ff */
[----:B------:R-:W-:Y:S01]  /*3a10*/  MOV R23, 0x2000 ;  /* 0x0000200000177802 */ /* 0x000fe20000000f00 */
[----:B------:R-:W4:Y:S01]  /*3a20*/  LDCU.64 UR4, c[0x0][0x890] ;  /* 0x00011200ff0477ac */ /* 0x000f220008000a00 */
[----:B------:R-:W-:Y:S01]  /*3a30*/  IMAD.MOV.U32 R30, RZ, RZ, RZ ;  /* 0x000000ffff1e7224 */ /* 0x000fe200078e00ff */
[----:B------:R-:W3:Y:S01]  /*3a40*/  LDC R19, c[0x0][0x370] ;  /* 0x0000dc00ff137b82 */ /* 0x000ee20000000800 */
[----:B------:R-:W-:Y:S01]  /*3a50*/  UMOV UR7, 0x400 ;  /* 0x0000040000077882 */ /* 0x000fe20000000000 */
[----:B------:R-:W-:-:S02]  /*3a60*/  UPLOP3.LUT UP1, UPT, UPT, UPT, UPT, 0x40, 0x4 ;  /* 0x000000000004789c */ /* 0x000fc40003f2e870 */
[----:B------:R-:W-:-:S04]  /*3a70*/  ULEA UR7, UR37, UR7, 0x18 ;  /* 0x0000000725077291 */ /* 0x000fc8000f8ec0ff */
[----:B------:R-:W3:Y:S01]  /*3a80*/  LDC R2, c[0x0][0xb0c] ;  /* 0x0002c300ff027b82 */ /* 0x000ee20000000800 */
[----:B------:R-:W-:Y:S02]  /*3a90*/  UIADD3 UR13, UPT, UPT, UR7, 0x58, URZ ;  /* 0x00000058070d7890 */ /* 0x000fe4000fffe0ff */
[----:B--2---:R-:W-:Y:S02]  /*3aa0*/  UISETP.NE.U32.AND UP2, UPT, UR8, URZ, UPT ;  /* 0x000000ff0800728c */ /* 0x004fe4000bf45070 */
[----:B------:R-:W-:Y:S02]  /*3ab0*/  UIADD3 UR17, UPT, UPT, UR7, 0x50, URZ ;  /* 0x0000005007117890 */ /* 0x000fe4000fffe0ff */
[----:B----4-:R-:W-:Y:S01]  /*3ac0*/  UISETP.NE.U32.AND UP3, UPT, UR4, URZ, UPT ;  /* 0x000000ff0400728c */ /* 0x010fe2000bf65070 */
[----:B------:R-:W2:Y:S01]  /*3ad0*/  LDC R18, c[0x0][0xb20] ;  /* 0x0002c800ff127b82 */ /* 0x000ea20000000800 */
[----:B-1----:R-:W-:Y:S01]  /*3ae0*/  ISETP.NE.AND P1, PT, R0, 0x1, PT ;  /* 0x000000010000780c */ /* 0x002fe20003f25270 */
[----:B------:R-:W-:-:S02]  /*3af0*/  UISETP.NE.AND.EX UP2, UPT, UR9, URZ, UPT, UP2 ;  /* 0x000000ff0900728c */ /* 0x000fc4000bf45320 */
[----:B------:R-:W-:Y:S02]  /*3b00*/  UPRMT UR13, UR37, 0x654, UR13 ;  /* 0x00000654250d7896 */ /* 0x000fe4000800000d */
[----:B------:R-:W-:Y:S02]  /*3b10*/  UISETP.NE.AND.EX UP3, UPT, UR5, URZ, UPT, UP3 ;  /* 0x000000ff0500728c */ /* 0x000fe4000bf65330 */
[----:B------:R-:W1:Y:S08]  /*3b20*/  LDC.64 R32, c[0x0][0x348] ;  /* 0x0000d200ff207b82 */ /* 0x000e700000000a00 */
[----:B------:R-:W4:Y:S08]  /*3b30*/  LDC.64 R16, c[0x0][0xb10] ;  /* 0x0002c400ff107b82 */ /* 0x000f300000000a00 */
[----:B------:R-:W1:Y:S08]  /*3b40*/  LDC.64 R6, c[0x0][0xb18] ;  /* 0x0002c600ff067b82 */ /* 0x000e700000000a00 */
[----:B------:R-:W1:Y:S08]  /*3b50*/  LDC.64 R4, c[0x0][0xb28] ;  /* 0x0002ca00ff047b82 */ /* 0x000e700000000a00 */
[----:B--23--:R-:W1:Y:S02]  /*3b60*/  LDC R22, c[0x0][0x374] ;  /* 0x0000dd00ff167b82 */ /* 0x00ce640000000800 */
.L_x_77:
[C---:B------:R-:W-:Y:S02]  /*3b70*/  LEA R0, R30.reuse, UR7, 0x3 ;  /* 0x000000071e007c11 */ /* 0x040fe4000f8e18ff */
[----:B------:R-:W-:Y:S02]  /*3b80*/  SHF.L.U32 R3, R29, 0x1f, RZ ;  /* 0x0000001f1d037819 */ /* 0x000fe400000006ff */
[----:B------:R-:W-:Y:S02]  /*3b90*/  LEA R24, R30, UR7, 0x4 ;  /* 0x000000071e187c11 */ /* 0x000fe4000f8e20ff */
[----:B--2---:R-:W2:Y:S02]  /*3ba0*/  SYNCS.PHASECHK.TRANS64.TRYWAIT P0, [R0+URZ+0x80], R3 ;  /* 0x00008003000075a7 */ /* 0x004ea400080011ff */
[----:B--2---:R-:W-:Y:S05]  /*3bb0*/  @!P0 BRA `(.L_x_69) ;  /* 0x0000004c006c8947 */ /* 0x004fea0003800000 */
.L_x_136:
[----:B------:R-:W-:Y:S01]  /*3bc0*/  ISETP.GE.AND P0, PT, R72, 0x1, PT ;  /* 0x000000014800780c */ /* 0x000fe20003f06270 */
[----:B------:R-:W3:Y:S01]  /*3bd0*/  LDS.128 R24, [R24+0x110] ;  /* 0x0001100018187984 */ /* 0x000ee20000000c00 */
[----:B--2---:R-:W-:Y:S01]  /*3be0*/  VIADD R0, R0, 0x90 ;  /* 0x0000009000007836 */ /* 0x004fe20000000000 */
[----:B------:R-:W-:Y:S01]  /*3bf0*/  @!PT LDS RZ, [RZ] ;  /* 0x00000000fffff984 */ /* 0x000fe20000000800 */
[----:B------:R-:W-:Y:S01]  /*3c00*/  @!PT LDS RZ, [RZ] ;  /* 0x00000000fffff984 */ /* 0x000fe20000000800 */
[----:B------:R-:W-:Y:S01]  /*3c10*/  @!PT LDS RZ, [RZ] ;  /* 0x00000000fffff984 */ /* 0x000fe20000000800 */
[----:B------:R-:W-:Y:S01]  /*3c20*/  @!PT LDS RZ, [RZ] ;  /* 0x00000000fffff984 */ /* 0x000fe20000000800 */
[----:B------:R2:W-:Y:S06]  /*3c30*/  MEMBAR.ALL.CTA ;  /* 0x0000000000007992 */ /* 0x0005ec0000008000 */
[----:B--2---:R-:W2:Y:S01]  /*3c40*/  FENCE.VIEW.ASYNC.S ;  /* 0x00000000000073c6 */ /* 0x004ea20000000000 */
[----:B------:R-:W-:Y:S04]  /*3c50*/  PRMT R0, RZ, 0x654, R0 ;  /* 0x00000654ff007816 */ /* 0x000fe80000000000 */
[----:B--2---:R2:W-:Y:S01]  /*3c60*/  SYNCS.ARRIVE.TRANS64.RED.A1T0 RZ, [R0+URZ], RZ ;  /* 0x000000ff00ff79a7 */ /* 0x0045e200081004ff */
[----:B---3--:R-:W-:Y:S11]  /*3c70*/  LOP3.LUT P3, RZ, R26, 0x1, RZ, 0xc0, !PT ;  /* 0x000000011aff7812 */ /* 0x008ff6000786c0ff */
[----:B------:R-:W-:Y:S02]  /*3c80*/  @!UPT UIADD3 URZ, UPT, UPT, URZ, URZ, URZ ;  /* 0x000000fffffff290 */ /* 0x000fe4000fffe0ff */
[----:B------:R-:W-:Y:S02]  /*3c90*/  @P3 MOV R13, R24 ;  /* 0x00000018000d3202 */ /* 0x000fe40000000f00 */
[----:B------:R-:W-:Y:S01]  /*3ca0*/  @P3 LOP3.LUT R8, R25, 0xffff, RZ, 0xc0, !PT ;  /* 0x0000ffff19083812 */ /* 0x000fe200078ec0ff */
[----:B--2---:R-:W-:Y:S06]  /*3cb0*/  @!P0 BRA `(.L_x_70) ;  /* 0x0000000000a48947 */ /* 0x004fec0003800000 */
[----:B-1----:R-:W-:Y:S01]  /*3cc0*/  IMAD.HI.U32 R35, R22, R7, RZ ;  /* 0x0000000716237227 */ /* 0x002fe200078e00ff */
[----:B------:R-:W-:Y:S02]  /*3cd0*/  ISETP.NE.AND P0, PT, R6, 0x1, PT ;  /* 0x000000010600780c */ /* 0x000fe40003f05270 */
[----:B------:R-:W-:Y:S01]  /*3ce0*/  ISETP.NE.AND P2, PT, R72, 0x1, PT ;  /* 0x000000014800780c */ /* 0x000fe20003f45270 */
[----:B----4-:R-:W-:Y:S01]  /*3cf0*/  IMAD.HI.U32 R34, R19, R16, RZ ;  /* 0x0000001013227227 */ /* 0x010fe200078e00ff */
[----:B------:R-:W-:Y:S02]  /*3d00*/  SHF.R.U32.HI R35, RZ, R18, R35 ;  /* 0x00000012ff237219 */ /* 0x000fe40000011623 */
[----:B------:R-:W-:Y:S01]  /*3d10*/  ISETP.NE.AND P4, PT, R2, 0x1, PT ;  /* 0x000000010200780c */ /* 0x000fe20003f85270 */
[----:B------:R-:W-:Y:S01]  /*3d20*/  IMAD.HI.U32 R36, R13, R16, RZ ;  /* 0x000000100d247227 */ /* 0x000fe200078e00ff */
[----:B------:R-:W-:Y:S02]  /*3d30*/  SHF.R.U32.HI R34, RZ, R17, R34 ;  /* 0x00000011ff227219 */ /* 0x000fe40000011622 */
[----:B------:R-:W-:Y:S01]  /*3d40*/  SEL R3, R22, R35, !P0 ;  /* 0x0000002316037207 */ /* 0x000fe20004000000 */
[C---:B------:R-:W-:Y:S01]  /*3d50*/  IMAD.HI.U32 R35, R8.reuse, R7, RZ ;  /* 0x0000000708237227 */ /* 0x040fe200078e00ff */
[----:B------:R-:W-:Y:S02]  /*3d60*/  SEL R11, R19, R34, !P4 ;  /* 0x00000022130b7207 */ /* 0x000fe40006000000 */
[----:B------:R-:W-:Y:S01]  /*3d70*/  SHF.R.U32.HI R36, RZ, R17, R36 ;  /* 0x00000011ff247219 */ /* 0x000fe20000011624 */
[----:B------:R-:W-:Y:S01]  /*3d80*/  IMAD.HI.U32 R38, R3, R4, RZ ;  /* 0x0000000403267227 */ /* 0x000fe200078e00ff */
[----:B------:R-:W-:Y:S03]  /*3d90*/  SHF.R.U32.HI R35, RZ, R18, R35 ;  /* 0x00000012ff237219 */ /* 0x000fe60000011623 */
[----:B------:R-:W-:Y:S01]  /*3da0*/  IMAD.HI.U32 R34, R11, R4, RZ ;  /* 0x000000040b227227 */ /* 0x000fe200078e00ff */
[----:B------:R-:W-:Y:S02]  /*3db0*/  @P2 SHF.R.U32.HI R3, RZ, R5, R38 ;  /* 0x00000005ff032219 */ /* 0x000fe40000011626 */
[----:B------:R-:W-:Y:S02]  /*3dc0*/  SEL R9, R8, R35, !P0 ;  /* 0x0000002308097207 */ /* 0x000fe40004000000 */
[----:B------:R-:W-:Y:S01]  /*3dd0*/  @P2 SHF.R.U32.HI R11, RZ, R5, R34 ;  /* 0x00000005ff0b2219 */ /* 0x000fe20000011622 */
[C---:B------:R-:W-:Y:S01]  /*3de0*/  IMAD R10, R72.reuse, R3, RZ ;  /* 0x00000003480a7224 */ /* 0x040fe200078e02ff */
[----:B------:R-:W-:Y:S01]  /*3df0*/  SEL R3, R13, R36, !P4 ;  /* 0x000000240d037207 */ /* 0x000fe20006000000 */
[C---:B------:R-:W-:Y:S03]  /*3e00*/  IMAD.HI.U32 R14, R9.reuse, R4, RZ ;  /* 0x00000004090e7227 */ /* 0x040fe600078e00ff */
[----:B------:R-:W-:Y:S01]  /*3e10*/  ISETP.GE.AND P0, PT, R9, R10, PT ;  /* 0x0000000a0900720c */ /* 0x000fe20003f06270 */
[C---:B------:R-:W-:Y:S01]  /*3e20*/  IMAD R12, R72.reuse, R11, RZ ;  /* 0x0000000b480c7224 */ /* 0x040fe200078e02ff */
[-C--:B------:R-:W-:Y:S04]  /*3e30*/  SHF.R.U32.HI R14, RZ, R5.reuse, R14 ;  /* 0x00000005ff0e7219 */ /* 0x080fe8000001160e */
[----:B------:R-:W-:Y:S02]  /*3e40*/  ISETP.GE.OR P0, PT, R3, R12, P0 ;  /* 0x0000000c0300720c */ /* 0x000fe40000706670 */
[----:B------:R-:W-:Y:S05]  /*3e50*/  SEL R15, R9, R14, !P2 ;  /* 0x0000000e090f7207 */ /* 0x000fea0005000000 */
[----:B------:R-:W-:Y:S04]  /*3e60*/  IMAD.MOV R14, RZ, RZ, -R15 ;  /* 0x000000ffff0e7224 */ /* 0x000fe800078e0a0f */
[----:B------:R-:W-:Y:S02]  /*3e70*/  IMAD R14, R72, R14, R9 ;  /* 0x0000000e480e7224 */ /* 0x000fe400078e0209 */
[C---:B------:R-:W-:Y:S05]  /*3e80*/  @!P0 IMAD.HI.U32 R10, R3.reuse, R4, RZ ;  /* 0x00000004030a8227 */ /* 0x040fea00078e00ff */
[----:B------:R-:W-:Y:S04]  /*3e90*/  @!P0 SHF.R.U32.HI R10, RZ, R5, R10 ;  /* 0x00000005ff0a8219 */ /* 0x000fe8000001160a */
[----:B------:R-:W-:Y:S01]  /*3ea0*/  @!P0 SEL R0, R3, R10, !P2 ;  /* 0x0000000a03008207 */ /* 0x000fe20005000000 */
[----:B------:R-:W-:Y:S03]  /*3eb0*/  IMAD.MOV R10, RZ, RZ, -R3 ;  /* 0x000000ffff0a7224 */ /* 0x000fe600078e0a03 */
[----:B------:R-:W-:Y:S01]  /*3ec0*/  @!P0 IADD3 R15, PT, PT, R15, -R0, RZ ;  /* 0x800000000f0f8210 */ /* 0x000fe20007ffe0ff */
[----:B------:R-:W-:Y:S01]  /*3ed0*/  @!P0 IMAD R0, R11, R14, R0 ;  /* 0x0000000e0b008224 */ /* 0x000fe200078e0200 */
[----:B------:R-:W-:Y:S01]  /*3ee0*/  IADD3 R11, PT, PT, -R9, RZ, RZ ;  /* 0x000000ff090b7210 */ /* 0x000fe20007ffe1ff */
[----:B------:R-:W-:Y:S02]  /*3ef0*/  IMAD R13, R2, R10, R13 ;  /* 0x0000000a020d7224 */ /* 0x000fe400078e020d */
[----:B------:R-:W-:Y:S02]  /*3f00*/  @!P0 IMAD R9, R15, R72, R3 ;  /* 0x000000480f098224 */ /* 0x000fe400078e0203 */
[----:B------:R-:W-:Y:S02]  /*3f10*/  @!P0 IMAD.MOV.U32 R3, RZ, RZ, R0 ;  /* 0x000000ffff038224 */ /* 0x000fe400078e0000 */
[----:B------:R-:W-:Y:S02]  /*3f20*/  IMAD R8, R6, R11, R8 ;  /* 0x0000000b06087224 */ /* 0x000fe400078e0208 */
[----:B------:R-:W-:Y:S02]  /*3f30*/  IMAD R13, R3, R2, R13 ;  /* 0x00000002030d7224 */ /* 0x000fe400078e020d */
[----:B------:R-:W-:Y:S02]  /*3f40*/  IMAD R8, R9, R6, R8 ;  /* 0x0000000609087224 */ /* 0x000fe400078e0208 */
.L_x_70:
[----:B------:R-:W-:Y:S05]  /*3f50*/  BRA.U UP1, `(.L_x_71) ;  /* 0x0000000101107547 */ /* 0x000fea000b800000 */
[----:B------:R-:W-:Y:S04]  /*3f60*/  MOV R0, UR6 ;  /* 0x0000000600007c02 */ /* 0x000fe80008000f00 */
[----:B------:R-:W-:Y:S04]  /*3f70*/  SHF.L.U32 R3, R0, 0x1f, RZ ;  /* 0x0000001f00037819 */ /* 0x000fe800000006ff */
[----:B------:R-:W2:Y:S02]  /*3f80*/  SYNCS.PHASECHK.TRANS64.TRYWAIT P0, [UR7+0x78], R3 ;  /* 0x00007803ff0075a7 */ /* 0x000ea40008001107 */
[----:B--2---:R-:W-:Y:S05]  /*3f90*/  @!P0 BRA `(.L_x_72) ;  /* 0x0000004800888947 */ /* 0x004fea0003800000 */
.L_x_71:
[----:B------:R-:W-:Y:S02]  /*3fa0*/  R2UR UR19, R21 ;  /* 0x00000000151372ca */ /* 0x000fe400000e0000 */
[----:B------:R-:W-:Y:S02]  /*3fb0*/  R2UR UR18, R20 ;  /* 0x00000000141272ca */ /* 0x000fe400000e0000 */
[----:B------:R-:W-:Y:S02]  /*3fc0*/  ISETP.NE.U32.AND P2, PT, RZ, UR4, PT ;  /* 0x00000004ff007c0c */ /* 0x000fe4000bf45070 */
[----:B------:R-:W-:Y:S02]  /*3fd0*/  SHF.L.U32 R12, R31, 0x1f, RZ ;  /* 0x0000001f1f0c7819 */ /* 0x000fe400000006ff */
[----:B------:R-:W-:Y:S05]  /*3fe0*/  ISETP.NE.AND.EX P2, PT, RZ, UR5, PT, P2 ;  /* 0x00000005ff007c0c */ /* 0x000fea000bf45320 */
[----:B------:R-:W-:Y:S02]  /*3ff0*/  USHF.L.U32 UR19, UR19, 0x7, URZ ;  /* 0x0000000713137899 */ /* 0x000fe400080006ff */
[----:B------:R-:W-:Y:S01]  /*4000*/  USHF.L.U32 UR18, UR18, 0x7, URZ ;  /* 0x0000000712127899 */ /* 0x000fe200080006ff */
[----:B------:R-:W-:Y:S11]  /*4010*/  BRA.U !UP3, `(.L_x_73) ;  /* 0x000000010b347547 */ /* 0x000ff6000b800000 */
[----:B------:R-:W-:Y:S01]  /*4020*/  UPLOP3.LUT UP0, UPT, UPT, UPT, UP2, 0x80, 0x8 ;  /* 0x000000000008789c */ /* 0x000fe20003f0f020 */
[----:B--2---:R-:W-:Y:S02]  /*4030*/  HFMA2 R0, -RZ, RZ, 0, 5.9604644775390625e-08 ;  /* 0x00000001ff007431 */ /* 0x004fe400000001ff */
[----:B------:R-:W-:Y:S03]  /*4040*/  IMAD.MOV.U32 R171, RZ, RZ, 0x1 ;  /* 0x00000001ffab7424 */ /* 0x000fe600078e00ff */
[----:B------:R-:W-:Y:S05]  /*4050*/  PLOP3.LUT P0, PT, PT, PT, UP0, 0x80, 0x8 ;  /* 0x000000000008781c */ /* 0x000fea0003f0f008 */
[----:B------:R-:W2:Y:S01]  /*4060*/  @UP0 LDCU.64 UR10, c[0x0][0x888] ;  /* 0x00011100ff0a07ac */ /* 0x000ea20008000a00 */
[----:B------:R-:W-:Y:S07]  /*4070*/  @UP0 UIMAD UR8, UR36, UR4, URZ ;  /* 0x00000004240802a4 */ /* 0x000fee000f8e02ff */
[----:B------:R-:W-:Y:S01]  /*4080*/  @!P0 PRMT R171, R0, 0x7610, R171 ;  /* 0x0000761000ab8816 */ /* 0x000fe200000000ab */
[----:B--2---:R-:W-:Y:S03]  /*4090*/  @UP0 UIMAD.WIDE UR10, UR8, 0x4, UR10 ;  /* 0x00000004080a08a5 */ /* 0x004fe6000f8e020a */
[----:B------:R-:W2:Y:S03]  /*40a0*/  @!UP0 LDCU UR8, c[0x0][0x880] ;  /* 0x00011000ff0887ac */ /* 0x000ea60008000800 */
[----:B------:R-:W-:Y:S01]  /*40b0*/  IMAD.U32 R10, RZ, RZ, UR10 ;  /* 0x0000000aff0a7e24 */ /* 0x000fe2000f8e00ff */
[----:B------:R-:W-:Y:S05]  /*40c0*/  MOV R11, UR11 ;  /* 0x0000000b000b7c02 */ /* 0x000fea0008000f00 */
[----:B-----5:R3:W5:Y:S02]  /*40d0*/  @P0 LDG.E R81, desc[UR46][R10.64] ;  /* 0x0000002e0a510981 */ /* 0x020764000c1e1900 */
[----:B--23--:R-:W-:Y:S07]  /*40e0*/  @!P0 IMAD.U32 R81, RZ, RZ, UR8 ;  /* 0x00000008ff518e24 */ /* 0x00cfee000f8e00ff */
.L_x_73:
[----:B-----5:R-:W-:Y:S01]  /*40f0*/  @!P2 FSETP.EQ.AND P0, PT, R81, RZ, PT ;  /* 0x000000ff5100a20b */ /* 0x020fe20003f02000 */
[----:B------:R-:W-:Y:S01]  /*4100*/  @!UPT UIADD3 URZ, UPT, UPT, URZ, URZ, URZ ;  /* 0x000000fffffff290 */ /* 0x000fe2000fffe0ff */
[----:B------:R-:W-:Y:S11]  /*4110*/  @!P2 BRA `(.L_x_74) ;  /* 0x000000000014a947 */ /* 0x000ff60003800000 */
[----:B------:R-:W-:Y:S02]  /*4120*/  LOP3.LUT P2, RZ, R171, 0xff, RZ, 0xc0, !PT ;  /* 0x000000ffabff7812 */ /* 0x000fe4000784c0ff */
[----:B------:R-:W-:Y:S04]  /*4130*/  PLOP3.LUT P0, PT, PT, PT, UP0, 0x80, 0x8 ;  /* 0x000000000008781c */ /* 0x000fe80003f0f008 */
[----:B------:R-:W-:Y:S07]  /*4140*/  PLOP3.LUT P0, PT, P0, PT, PT, 0x8, 0x80 ;  /* 0x000000000080781c */ /* 0x000fee000070e170 */
[----:B------:R-:W-:Y:S11]  /*4150*/  @P2 FSETP.EQ.AND P0, PT, R81, RZ, PT ;  /* 0x000000ff5100220b */ /* 0x000ff60003f02000 */
[----:B------:R-:W-:Y:S02]  /*4160*/  @!UPT UIADD3 URZ, UPT, UPT, URZ, URZ, URZ ;  /* 0x000000fffffff290 */ /* 0x000fe4000fffe0ff */
.L_x_74:
[----:B------:R-:W3:Y:S01]  /*4170*/  SYNCS.PHASECHK.TRANS64.TRYWAIT P2, [UR7+0x60], R12 ;  /* 0x0000600cff0075a7 */ /* 0x000ee20008041107 */
[----:B------:R-:W-:Y:S04]  /*4180*/  ELECT P4, URZ, PT ;  /* 0x0000000000ff782f */ /* 0x000fe80003880000 */
[----:B------:R-:W-:Y:S11]  /*4190*/  PLOP3.LUT P4, PT, P0, P4, PT, 0xf2, 0x2f ;  /* 0x00000000002f781c */ /* 0x000ff60000789e72 */
[----:B------:R-:W-:Y:S02]  /*41a0*/  @!UPT UIADD3 URZ, UPT, UPT, URZ, URZ, URZ ;  /* 0x000000fffffff290 */ /* 0x000fe4000fffe0ff */
[----:B-1----:R-:W-:Y:S05]  /*41b0*/  @!P4 IADD3 R21, P0, PT, R32, 0x580, RZ ;  /* 0x000005802015c810 */ /* 0x002fea0007f1e0ff */
[----:B------:R-:W-:Y:S01]  /*41c0*/  @!P4 IMAD.X R20, RZ, RZ, R33, P0 ;  /* 0x000000ffff14c224 */ /* 0x000fe200000e0621 */
[----:B---3--:R-:W-:Y:S07]  /*41d0*/  @!P2 BRA `(.L_x_75) ;  /* 0x000000480010a947 */ /* 0x008fee0003800000 */
.L_x_139:
[----:B------:R-:W3:Y:S01]  /*41e0*/  LDC.64 R14, c[0x0][0xb10] ;  /* 0x0002c400ff0e7b82 */ /* 0x000ee20000000a00 */
[----:B------:R-:W-:Y:S01]  /*41f0*/  @!P4 R2UR UR8, R20 ;  /* 0x000000001408c2ca */ /* 0x000fe200000e0000 */
[----:B------:R-:W-:Y:S01]  /*4200*/  VOTEU.ALL UP1, P4 ;  /* 0x0000000000ff7886 */ /* 0x000fe20002020000 */
[----:B------:R-:W-:Y:S01]  /*4210*/  @!P4 R2UR UR9, R21 ;  /* 0x000000001509c2ca */ /* 0x000fe200000e0000 */
[----:B------:R-:W-:Y:S01]  /*4220*/  UMOV UR10, 0x0 ;  /* 0x00000000000a7882 */ /* 0x000fe20000000000 */
[----:B------:R-:W-:Y:S03]  /*4230*/  UMOV UR11, 0x10000000 ;  /* 0x10000000000b7882 */ /* 0x000fe60000000000 */
[----:B------:R-:W5:Y:S01]  /*4240*/  LDC.64 R10, c[0x0][0xb18] ;  /* 0x0002c600ff0a7b82 */ /* 0x000f620000000a00 */
[----:B------:R-:W-:Y:S01]  /*4250*/  @!UP1 UIADD3 UR16, UPT, UPT, UR7, 0x200, URZ ;  /* 0x0000020007109890 */ /* 0x000fe2000fffe0ff */
[----:B------:R-:W-:Y:S01]  /*4260*/  @P3 SHF.R.U32.HI R28, RZ, 0x10, R25 ;  /* 0x00000010ff1c3819 */ /* 0x000fe20000011619 */
[----:B------:R-:W-:Y:S01]  /*4270*/  VOTEU.ALL UP1, P4 ;  /* 0x0000000000ff7886 */ /* 0x000fe20002020000 */
[----:B------:R-:W-:Y:S01]  /*4280*/  UMOV UR20, UR36 ;  /* 0x0000002400147c82 */ /* 0x000fe20008000000 */
[----:B------:R-:W-:Y:S03]  /*4290*/  VIADD R30, R30, 0x1 ;  /* 0x000000011e1e7836 */ /* 0x000fe60000000000 */
[----:B--2---:R-:W2:Y:S01]  /*42a0*/  @!P1 LDC R0, c[0x0][0xb20] ;  /* 0x0002c800ff009b82 */ /* 0x004ea20000000800 */
[----:B------:R-:W-:Y:S01]  /*42b0*/  IMAD.U32 R21, RZ, RZ, UR8 ;  /* 0x00000008ff157e24 */ /* 0x000fe2000f8e00ff */
[----:B------:R-:W-:Y:S06]  /*42c0*/  UPRMT UR8, UR37, 0x654, UR17 ;  /* 0x0000065425087896 */ /* 0x000fec0008000011 */
[----:B-1----:R-:W1:Y:S01]  /*42d0*/  @!P1 LDC R3, c[0x0][0xb0c] ;  /* 0x0002c300ff039b82 */ /* 0x002e620000000800 */
[----:B------:R-:W-:Y:S01]  /*42e0*/  IMAD.U32 R20, RZ, RZ, UR9 ;  /* 0x00000009ff147e24 */ /* 0x000fe2000f8e00ff */
[----:B------:R-:W-:Y:S04]  /*42f0*/  @!P4 R2UR UR15, R21 ;  /* 0x00000000150fc2ca */ /* 0x000fe800000e0000 */
[----:B------:R-:W-:Y:S01]  /*4300*/  @!P4 R2UR UR14, R20 ;  /* 0x00000000140ec2ca */ /* 0x000fe200000e0000 */
[----:B------:R-:W-:Y:S11]  /*4310*/  @!P4 IMAD.MOV.U32 R20, RZ, RZ, 0x2000 ;  /* 0x00002000ff14c424 */ /* 0x000ff600078e00ff */
[----:B------:R-:W-:Y:S01]  /*4320*/  @!UPT UIADD3 URZ, UPT, UPT, URZ, URZ, URZ ;  /* 0x000000fffffff290 */ /* 0x000fe2000fffe0ff */
[----:B------:R1:W-:Y:S01]  /*4330*/  @!UP1 UTMALDG.3D [UR16], [UR14], desc[UR10] ;  /* 0x00000a100e0095b4 */ /* 0x0003e20008011000 */
[----:B------:R1:W-:Y:S02]  /*4340*/  @!P4 SYNCS.ARRIVE.TRANS64.RED.A0TR RZ, [UR7+0x50], R20 ;  /* 0x00005014ffffc9a7 */ /* 0x0003e40008300407 */
[----:B-1----:R-:W-:Y:S01]  /*4350*/  @!P1 ISETP.NE.AND P2, PT, R3, 0x1, PT ;  /* 0x000000010300980c */ /* 0x002fe20003f45270 */
[C---:B---3--:R-:W-:Y:S01]  /*4360*/  @!P1 IMAD.HI.U32 R14, R13.reuse, R14, RZ ;  /* 0x0000000e0d0e9227 */ /* 0x048fe200078e00ff */
[----:B-----5:R-:W-:Y:S03]  /*4370*/  @!P1 ISETP.NE.AND P0, PT, R10, 0x1, PT ;  /* 0x000000010a00980c */ /* 0x020fe60003f05270 */
[C---:B------:R-:W-:Y:S01]  /*4380*/  @!P1 IMAD.HI.U32 R11, R8.reuse, R11, RZ ;  /* 0x0000000b080b9227 */ /* 0x040fe200078e00ff */
[----:B------:R-:W-:Y:S04]  /*4390*/  @!P1 SHF.R.U32.HI R14, RZ, R15, R14 ;  /* 0x0000000fff0e9219 */ /* 0x000fe8000001160e */
[----:B--2---:R-:W-:Y:S01]  /*43a0*/  @!P1 SHF.R.U32.HI R9, RZ, R0, R11 ;  /* 0x00000000ff099219 */ /* 0x004fe2000001160b */
[----:B------:R-:W-:Y:S01]  /*43b0*/  SYNCS.ARRIVE.TRANS64.RED.A1T0 RZ, [UR8], RZ ;  /* 0x000000ffffff79a7 */ /* 0x000fe20008100408 */
[----:B------:R-:W-:Y:S02]  /*43c0*/  @!P1 SEL R14, R13, R14, !P2 ;  /* 0x0000000e0d0e9207 */ /* 0x000fe40005000000 */
[----:B------:R-:W-:Y:S01]  /*43d0*/  @!P1 SEL R9, R8, R9, !P0 ;  /* 0x0000000908099207 */ /* 0x000fe20004000000 */
[----:B------:R-:W1:Y:S04]  /*43e0*/  SYNCS.PHASECHK.TRANS64.TRYWAIT P5, [UR7+0x68], R12 ;  /* 0x0000680cff0075a7 */ /* 0x000e6800080a1107 */
[----:B------:R-:W-:Y:S02]  /*43f0*/  @!P1 IMAD.IADD R0, R9, 0x1, -R14 ;  /* 0x0000000109009824 */ /* 0x000fe400078e0a0e */
[----:B------:R-:W-:Y:S02]  /*4400*/  @!P1 IMAD.IADD R9, R14, 0x1, -R9 ;  /* 0x000000010e099824 */ /* 0x000fe400078e0a09 */
[----:B------:R-:W-:Y:S02]  /*4410*/  @!P1 IMAD R13, R0, R3, R13 ;  /* 0x00000003000d9224 */ /* 0x000fe400078e020d */
[----:B------:R-:W-:Y:S01]  /*4420*/  @!P1 IMAD R8, R9, R10, R8 ;  /* 0x0000000a09089224 */ /* 0x000fe200078e0208 */
[----:B-1----:R-:W-:Y:S06]  /*4430*/  @!P5 BRA `(.L_x_76) ;  /* 0x000000440090d947 */ /* 0x002fec0003800000 */
.L_x_141:
[----:B-1----:R-:W-:Y:S01]  /*4440*/  @!P4 IADD3 R3, P0, PT, R32, 0x580, RZ ;  /* 0x000005802003c810 */ /* 0x002fe20007f1e0ff */
[----:B------:R-:W-:Y:S01]  /*4450*/  VOTEU.ALL UP1, P4 ;  /* 0x0000000000ff7886 */ /* 0x000fe20002020000 */
[----:B------:R-:W-:Y:S01]  /*4460*/  UMOV UR20, 0x0 ;  /* 0x0000000000147882 */ /* 0x000fe20000000000 */
[----:B------:R-:W-:Y:S01]  /*4470*/  UMOV UR21, 0x10000000 ;  /* 0x1000000000157882 */ /* 0x000fe20000000000 */
[----:B------:R-:W-:Y:S01]  /*4480*/  @!P4 R2UR UR9, R3 ;  /* 0x000000000309c2ca */ /* 0x000fe200000e0000 */
[----:B------:R-:W-:Y:S01]  /*4490*/  @!P4 IMAD.X R0, RZ, RZ, R33, P0 ;  /* 0x000000ffff00c224 */ /* 0x000fe200000e0621 */
[----:B------:R-:W-:Y:S01]  /*44a0*/  @!UP1 UIADD3 UR10, UPT, UPT, UR18, 0x40, URZ ;  /* 0x00000040120a9890 */ /* 0x000fe2000fffe0ff */
[----:B------:R-:W-:Y:S01]  /*44b0*/  ISETP.NE.AND P0, PT, R30, 0x2, PT ;  /* 0x000000021e00780c */ /* 0x000fe20003f05270 */
[----:B------:R-:W-:Y:S01]  /*44c0*/  UMOV UR11, UR19 ;  /* 0x00000013000b7c82 */ /* 0x000fe20008000000 */
[----:B------:R-:W-:Y:S01]  /*44d0*/  UMOV UR12, UR36 ;  /* 0x00000024000c7c82 */ /* 0x000fe20008000000 */
[----:B------:R-:W-:Y:S01]  /*44e0*/  @!P4 R2UR UR8, R0 ;  /* 0x000000000008c2ca */ /* 0x000fe200000e0000 */
[----:B------:R-:W-:Y:S01]  /*44f0*/  IMAD.IADD R20, R8, 0x1, R147 ;  /* 0x0000000108147824 */ /* 0x000fe200078e0293 */
[----:B------:R-:W-:Y:S01]  /*4500*/  @P3 R2UR UR36, R28 ;  /* 0x000000001c2432ca */ /* 0x000fe200000e0000 */
[----:B------:R-:W-:Y:S01]  /*4510*/  IMAD.IADD R21, R13, 0x1, R170 ;  /* 0x000000010d157824 */ /* 0x000fe200078e02aa */
[----:B------:R-:W-:Y:S02]  /*4520*/  SEL R0, RZ, 0x1, P0 ;  /* 0x00000001ff007807 */ /* 0x000fe40000000000 */
[----:B------:R-:W-:Y:S01]  /*4530*/  LOP3.LUT R31, R31, 0x1, RZ, 0x3c, !PT ;  /* 0x000000011f1f7812 */ /* 0x000fe200078e3cff */
[----:B------:R-:W-:Y:S01]  /*4540*/  IMAD.U32 R10, RZ, RZ, UR9 ;  /* 0x00000009ff0a7e24 */ /* 0x000fe2000f8e00ff */
[----:B------:R-:W-:Y:S01]  /*4550*/  @!UP1 UIADD3 UR9, UPT, UPT, UR7, 0x58, URZ ;  /* 0x0000005807099890 */ /* 0x000fe2000fffe0ff */
[----:B------:R-:W-:Y:S02]  /*4560*/  LOP3.LUT R29, R29, R0, RZ, 0x3c, !PT ;  /* 0x000000001d1d7212 */ /* 0x000fe400078e3cff */
[----:B------:R-:W-:Y:S02]  /*4570*/  SEL R30, R30, RZ, P0 ;  /* 0x000000ff1e1e7207 */ /* 0x000fe40000000000 */
[----:B------:R-:W-:Y:S01]  /*4580*/  IMAD.U32 R11, RZ, RZ, UR8 ;  /* 0x00000008ff0b7e24 */ /* 0x000fe2000f8e00ff */
[----:B------:R-:W-:Y:S01]  /*4590*/  @!P4 R2UR UR14, R10 ;  /* 0x000000000a0ec2ca */ /* 0x000fe200000e0000 */
[----:B------:R-:W-:Y:S01]  /*45a0*/  @!UP1 UIADD3 UR8, UPT, UPT, UR7, 0x2200, URZ ;  /* 0x0000220007089890 */ /* 0x000fe2000fffe0ff */
[----:B------:R-:W-:Y:S02]  /*45b0*/  VOTEU.ALL UP1, P4 ;  /* 0x0000000000ff7886 */ /* 0x000fe40002020000 */
[----:B------:R-:W-:Y:S11]  /*45c0*/  @!P4 R2UR UR15, R11 ;  /* 0x000000000b0fc2ca */ /* 0x000ff600000e0000 */
[----:B------:R-:W-:Y:S02]  /*45d0*/  @!UPT UIADD3 URZ, UPT, UPT, URZ, URZ, URZ ;  /* 0x000000fffffff290 */ /* 0x000fe4000fffe0ff */
[----:B------:R2:W-:Y:S01]  /*45e0*/  @!UP1 UTMALDG.3D [UR8], [UR14], desc[UR20] ;  /* 0x000014080e0095b4 */ /* 0x0005e20008011000 */
[----:B------:R2:W-:Y:S01]  /*45f0*/  @!P4 SYNCS.ARRIVE.TRANS64.RED.A0TR RZ, [UR7+0x58], R23 ;  /* 0x00005817ffffc9a7 */ /* 0x0005e20008300407 */
[----:B------:R-:W-:Y:S01]  /*4600*/  UPLOP3.LUT UP1, UPT, UPT, UPT, UPT, 0x80, 0x8 ;  /* 0x000000000008789c */ /* 0x000fe20003f2f070 */
[----:B------:R-:W-:Y:S01]  /*4610*/  SYNCS.ARRIVE.TRANS64.RED.A1T0 RZ, [UR13], RZ ;  /* 0x000000ffffff79a7 */ /* 0x000fe2000810040d */
[----:B------:R-:W-:Y:S09]  /*4620*/  @P3 BRA `(.L_x_77) ;  /* 0xfffffff400503947 */ /* 0x000ff2000383ffff */
[----:B------:R-:W-:-:S04]  /*4630*/  SHF.L.U32 R3, R31, 0x1f, RZ ;  /* 0x0000001f1f037819 */ /* 0x000fc800000006ff */
[----:B------:R-:W1:Y:S02]  /*4640*/  SYNCS.PHASECHK.TRANS64.TRYWAIT P0, [UR7+0x60], R3 ;  /* 0x00006003ff0075a7 */ /* 0x000e640008001107 */
[----:B-1----:R-:W-:Y:S05]  /*4650*/  @!P0 BRA `(.L_x_78) ;  /* 0x0000004400208947 */ /* 0x002fea0003800000 */
.L_x_143:
[----:B-1----:R-:W-:-:S07]  /*4660*/  MOV R0, UR7 ;  /* 0x0000000700007c02 */ /* 0x002fce0008000f00 */
.L_x_79:
[----:B-1----:R-:W-:-:S04]  /*4670*/  SHF.L.U32 R3, R31, 0x1f, RZ ;  /* 0x0000001f1f037819 */ /* 0x002fc800000006ff */
[----:B------:R1:W3:Y:S03]  /*4680*/  SYNCS.PHASECHK.TRANS64.TRYWAIT P0, [R0+URZ+0x68], R3 ;  /* 0x00006803000075a7 */ /* 0x0002e600080011ff */
[----:B---3--:R-:W-:Y:S05]  /*4690*/  @!P0 NANOSLEEP.SYNCS 0x989680 ;  /* 0x009896800000895d */ /* 0x008fea0003900000 */
[----:B------:R-:W3:Y:S02]  /*46a0*/  @!P0 SYNCS.PHASECHK.TRANS64 P0, [R0+URZ+0x68], R3 ;  /* 0x00006803000085a7 */ /* 0x000ee400080010ff */
[----:B--23--:R-:W-:Y:S05]  /*46b0*/  @P0 EXIT ;  /* 0x000000000000094d */ /* 0x00cfea0003800000 */
[----:B------:R-:W-:Y:S05]  /*46c0*/  BRA `(.L_x_79) ;  /* 0xfffffffc00e87947 */ /* 0x000fea000383ffff */
.L_x_68:
[----:B------:R-:W-:-:S06]  /*46d0*/  UISETP.GE.AND UP1, UPT, UR8, 0x4, UPT ;  /* 0x000000040800788c */ /* 0x000fcc000bf26270 */
[----:B------:R-:W-:-:S13]  /*46e0*/  PLOP3.LUT P0, PT, PT, PT, UP1, 0x80, 0x8 ;  /* 0x000000000008781c */ /* 0x000fda0003f0f018 */
[----:B------:R-:W-:Y:S05]  /*46f0*/  @!P0 EXIT ;  /* 0x000000000000894d */ /* 0x000fea0003800000 */
[----:B------:R-:W-:Y:S01]  /*4700*/  BAR.SYNC.DEFER_BLOCKING 0x6, 0xa0 ;  /* 0x0182800000007b1d */ /* 0x000fe20000010000 */
[C---:B------:R-:W-:Y:S01]  /*4710*/  IMAD.SHL.U32 R3, R189.reuse, 0x40, RZ ;  /* 0x00000040bd037824 */ /* 0x040fe200078e00ff */
[C---:B------:R-:W-:Y:S01]  /*4720*/  LOP3.LUT R193, R189.reuse, 0x60, RZ, 0xc0, !PT ;  /* 0x00000060bdc17812 */ /* 0x040fe200078ec0ff */
[C---:B------:R-:W-:Y:S01]  /*4730*/  IMAD.SHL.U32 R172, R189.reuse, 0x8, RZ ;  /* 0x00000008bdac7824 */ /* 0x040fe200078e00ff */
[C---:B------:R-:W-:Y:S01]  /*4740*/  LOP3.LUT R191, R189.reuse, 0x2, RZ, 0xc0, !PT ;  /* 0x00000002bdbf7812 */ /* 0x040fe200078ec0ff */
[----:B------:R-:W-:Y:S01]  /*4750*/  IMAD.U32 R79, R189, 0x10000, RZ ;  /* 0x00010000bd4f7824 */ /* 0x000fe200078e00ff */
[----:B------:R-:W-:Y:S02]  /*4760*/  UMOV UR49, 0x400 ;  /* 0x0000040000317882 */ /* 0x000fe40000000000 */
[----:B------:R-:W1:Y:S01]  /*4770*/  LDC R177, c[0x0][0x370] ;  /* 0x0000dc00ffb17b82 */ /* 0x000e620000000800 */
[----:B------:R-:W-:Y:S01]  /*4780*/  ULEA UR49, UR37, UR49, 0x18 ;  /* 0x0000003125317291 */ /* 0x000fe2000f8ec0ff */
[----:B------:R-:W-:Y:S01]  /*4790*/  LOP3.LUT R5, R3, 0x180, RZ, 0xc0, !PT ;  /* 0x0000018003057812 */ /* 0x000fe200078ec0ff */
[----:B------:R-:W-:Y:S01]  /*47a0*/  HFMA2 R195, -RZ, RZ, 0, 0 ;  /* 0x00000000ffc37431 */ /* 0x000fe200000001ff */
[----:B------:R-:W-:Y:S01]  /*47b0*/  LOP3.LUT R79, R79, 0x600000, RZ, 0xc0, !PT ;  /* 0x006000004f4f7812 */ /* 0x000fe200078ec0ff */
[----:B------:R-:W-:Y:S01]  /*47c0*/  UIADD3 UR4, UPT, UPT, UR49, 0x4200, URZ ;  /* 0x0000420031047890 */ /* 0x000fe2000fffe0ff */
[----:B------:R-:W-:Y:S01]  /*47d0*/  LOP3.LUT R172, R5, 0x30, R172, 0xf8, !PT ;  /* 0x0000003005ac7812 */ /* 0x000fe200078ef8ac */
[----:B------:R-:W-:Y:S01]  /*47e0*/  IMAD.MOV.U32 R76, RZ, RZ, RZ ;  /* 0x000000ffff4c7224 */ /* 0x000fe200078e00ff */
[----:B------:R-:W2:Y:S01]  /*47f0*/  LDC R74, c[0x0][0xb0c] ;  /* 0x0002c300ff4a7b82 */ /* 0x000ea20000000800 */
[----:B------:R-:W-:-:S02]  /*4800*/  LOP3.LUT R189, R189, 0x4, RZ, 0xc0, !PT ;  /* 0x00000004bdbd7812 */ /* 0x000fc400078ec0ff */
[----:B------:R-:W-:Y:S02]  /*4810*/  CS2R R182, SRZ ;  /* 0x0000000000b67805 */ /* 0x000fe4000001ff00 */
[----:B------:R-:W-:Y:S02]  /*4820*/  LOP3.LUT R172, R172, 0x1e40, R3, 0xf8, !PT ;  /* 0x00001e40acac7812 */ /* 0x000fe400078ef803 */
[----:B------:R-:W-:Y:S02]  /*4830*/  CS2R R180, SRZ ;  /* 0x0000000000b47805 */ /* 0x000fe4000001ff00 */
[----:B------:R-:W-:Y:S01]  /*4840*/  IADD3 R188, PT, PT, -R189, 0x2, RZ ;  /* 0x00000002bdbc7810 */ /* 0x000fe20007ffe1ff */
[----:B------:R-:W-:Y:S01]  /*4850*/  IMAD.MOV R176, RZ, RZ, -R191 ;  /* 0x000000ffffb07224 */ /* 0x000fe200078e0abf */
[----:B------:R-:W-:Y:S01]  /*4860*/  MOV R192, UR4 ;  /* 0x0000000400c07c02 */ /* 0x000fe20008000f00 */
[----:B------:R-:W4:Y:S01]  /*4870*/  LDC R174, c[0x0][0xb20] ;  /* 0x0002c800ffae7b82 */ /* 0x000f220000000800 */
[----:B------:R-:W3:Y:S01]  /*4880*/  LDS R0, [UR49+0x130] ;  /* 0x00013031ff007984 */ /* 0x000ee20008000800 */
[----:B------:R-:W-:Y:S01]  /*4890*/  VIADD R190, R172, UR49 ;  /* 0x00000031acbe7c36 */ /* 0x000fe20008000000 */
[----:B------:R-:W1:Y:S01]  /*48a0*/  LDCU.64 UR52, c[0x0][0x348] ;  /* 0x00006900ff3477ac */ /* 0x000e620008000a00 */
[----:B------:R-:W-:-:S02]  /*48b0*/  IMAD.MOV R175, RZ, RZ, -R189 ;  /* 0x000000ffffaf7224 */ /* 0x000fc400078e0abd */
[----:B------:R-:W-:Y:S01]  /*48c0*/  VIADD R190, R190, 0x200 ;  /* 0x00000200bebe7836 */ /* 0x000fe20000000000 */
[----:B------:R-:W1:Y:S01]  /*48d0*/  LDCU.64 UR38, c[0x0][0x888] ;  /* 0x00011100ff2677ac */ /* 0x000e620008000a00 */
[----:B------:R-:W1:Y:S01]  /*48e0*/  LDC R73, c[0x0][0xb30] ;  /* 0x0002cc00ff497b82 */ /* 0x000e620000000800 */
[----:B------:R-:W1:Y:S01]  /*48f0*/  LDCU.64 UR44, c[0x0][0x890] ;  /* 0x00011200ff2c77ac */ /* 0x000e620008000a00 */
[----:B------:R-:W-:-:S06]  /*4900*/  UIADD3 UR48, UPT, UPT, UR49, 0x200, URZ ;  /* 0x0000020031307890 */ /* 0x000fcc000fffe0ff */
[----:B------:R-:W1:Y:S08]  /*4910*/  LDC.64 R168, c[0x0][0xb10] ;  /* 0x0002c400ffa87b82 */ /* 0x000e700000000a00 */
[----:B------:R-:W1:Y:S08]  /*4920*/  LDC.64 R70, c[0x0][0xb18] ;  /* 0x0002c600ff467b82 */ /* 0x000e700000000a00 */
[----:B------:R-:W1:Y:S08]  /*4930*/  LDC.64 R68, c[0x0][0xb28] ;  /* 0x0002ca00ff447b82 */ /* 0x000e700000000a00 */
[----:B------:R-:W1:Y:S01]  /*4940*/  LDC.64 R166, c[0x0][0x8b0] ;  /* 0x00022c00ffa67b82 */ /* 0x000e620000000a00 */
[----:B---3--:R-:W-:-:S07]  /*4950*/  IMAD.IADD R79, R0, 0x1, R79 ;  /* 0x00000001004f7824 */ /* 0x008fce00078e024f */
[----:B------:R-:W3:Y:S08]  /*4960*/  LDC.64 R164, c[0x0][0x8a8] ;  /* 0x00022a00ffa47b82 */ /* 0x000ef00000000a00 */
[----:B--2-4-:R-:W1:Y:S02]  /*4970*/  LDC R178, c[0x0][0x374] ;  /* 0x0000dd00ffb27b82 */ /* 0x014e640000000800 */
.L_x_106:
[C---:B------:R-:W-:Y:S02]  /*4980*/  LEA R0, R195.reuse, UR49, 0x3 ;  /* 0x00000031c3007c11 */ /* 0x040fe4000f8e18ff */
[----:B------:R-:W-:Y:S02]  /*4990*/  SHF.L.U32 R3, R182, 0x1f, RZ ;  /* 0x0000001fb6037819 */ /* 0x000fe400000006ff */
[----:B------:R-:W-:Y:S02]  /*49a0*/  LEA R16, R195, UR49, 0x4 ;  /* 0x00000031c3107c11 */ /* 0x000fe4000f8e20ff */
[----:B------:R-:W2:Y:S02]  /*49b0*/  SYNCS.PHASECHK.TRANS64.TRYWAIT P0, [R0+URZ+0x80], R3 ;  /* 0x00008003000075a7 */ /* 0x000ea400080011ff */
[----:B-12---:R-:W-:Y:S05]  /*49c0*/  @!P0 BRA `(.L_x_80) ;  /* 0x00000040005c8947 */ /* 0x006fea0003800000 */
.L_x_144:
[----:B------:R-:W4:Y:S01]  /*49d0*/  LDC.64 R12, c[0x0][0xb10] ;  /* 0x0002c400ff0c7b82 */ /* 0x000f220000000a00 */
[----:B------:R-:W3:Y:S01]  /*49e0*/  LDS.128 R16, [R16+0x110] ;  /* 0x0001100010107984 */ /* 0x000ee20000000c00 */
[----:B-1----:R-:W-:Y:S01]  /*49f0*/  ISETP.NE.AND P1, PT, R73, 0x1, PT ;  /* 0x000000014900780c */ /* 0x002fe20003f25270 */
[----:B--2---:R-:W-:Y:S01]  /*4a00*/  VIADD R0, R0, 0x90 ;  /* 0x0000009000007836 */ /* 0x004fe20000000000 */
[----:B------:R-:W-:Y:S04]  /*4a10*/  ISETP.GE.AND P0, PT, R72, 0x1, PT ;  /* 0x000000014800780c */ /* 0x000fe80003f06270 */
[----:B------:R-:W1:Y:S01]  /*4a20*/  LDC.64 R10, c[0x0][0xb18] ;  /* 0x0002c600ff0a7b82 */ /* 0x000e620000000a00 */
[----:B------:R-:W-:Y:S01]  /*4a30*/  PRMT R0, RZ, 0x654, R0 ;  /* 0x00000654ff007816 */ /* 0x000fe20000000000 */
[----:B------:R-:W-:Y:S01]  /*4a40*/  @!PT LDS RZ, [RZ] ;  /* 0x00000000fffff984 */ /* 0x000fe20000000800 */
[----:B------:R-:W-:Y:S01]  /*4a50*/  @!PT LDS RZ, [RZ] ;  /* 0x00000000fffff984 */ /* 0x000fe20000000800 */
[----:B------:R-:W-:Y:S01]  /*4a60*/  @!PT LDS RZ, [RZ] ;  /* 0x00000000fffff984 */ /* 0x000fe20000000800 */
[----:B------:R-:W-:Y:S01]  /*4a70*/  @!PT LDS RZ, [RZ] ;  /* 0x00000000fffff984 */ /* 0x000fe20000000800 */
[----:B------:R2:W-:Y:S06]  /*4a80*/  MEMBAR.ALL.CTA ;  /* 0x0000000000007992 */ /* 0x0005ec0000008000 */
[----:B--2---:R-:W2:Y:S01]  /*4a90*/  FENCE.VIEW.ASYNC.S ;  /* 0x00000000000073c6 */ /* 0x004ea20000000000 */
[----:B------:R-:W1:Y:S08]  /*4aa0*/  @!P1 LDC R14, c[0x0][0xb20] ;  /* 0x0002c800ff0e9b82 */ /* 0x000e700000000800 */
[----:B------:R-:W1:Y:S01]  /*4ab0*/  @!P1 LDC R9, c[0x0][0xb0c] ;  /* 0x0002c300ff099b82 */ /* 0x000e620000000800 */
[----:B--2---:R2:W-:Y:S01]  /*4ac0*/  SYNCS.ARRIVE.TRANS64.RED.A1T0 RZ, [R0+URZ], RZ ;  /* 0x000000ff00ff79a7 */ /* 0x0045e200081004ff */
[----:B---3--:R-:W-:Y:S04]  /*4ad0*/  LOP3.LUT P4, RZ, R18, 0x1, RZ, 0xc0, !PT ;  /* 0x0000000112ff7812 */ /* 0x008fe8000788c0ff */
[----:B------:R-:W-:Y:S09]  /*4ae0*/  P2R R194, PR, RZ, 0x10 ;  /* 0x00000010ffc27803 */ /* 0x000ff20000000000 */
[----:B------:R-:W-:Y:S02]  /*4af0*/  @P4 MOV R77, R16 ;  /* 0x00000010004d4202 */ /* 0x000fe40000000f00 */
[----:B------:R-:W-:Y:S01]  /*4b00*/  @P4 LOP3.LUT R75, R17, 0xffff, RZ, 0xc0, !PT ;  /* 0x0000ffff114b4812 */ /* 0x000fe200078ec0ff */
[----:B--2-4-:R-:W-:Y:S06]  /*4b10*/  @!P0 BRA `(.L_x_81) ;  /* 0x0000000000a48947 */ /* 0x014fec0003800000 */
[----:B------:R-:W-:Y:S01]  /*4b20*/  IMAD.HI.U32 R23, R178, R71, RZ ;  /* 0x00000047b2177227 */ /* 0x000fe200078e00ff */
[----:B------:R-:W-:Y:S02]  /*4b30*/  ISETP.NE.AND P0, PT, R70, 0x1, PT ;  /* 0x000000014600780c */ /* 0x000fe40003f05270 */
[----:B------:R-:W-:Y:S01]  /*4b40*/  ISETP.NE.AND P2, PT, R72, 0x1, PT ;  /* 0x000000014800780c */ /* 0x000fe20003f45270 */
[----:B------:R-:W-:Y:S01]  /*4b50*/  IMAD.HI.U32 R22, R177, R168, RZ ;  /* 0x000000a8b1167227 */ /* 0x000fe200078e00ff */
[----:B------:R-:W-:Y:S02]  /*4b60*/  SHF.R.U32.HI R23, RZ, R174, R23 ;  /* 0x000000aeff177219 */ /* 0x000fe40000011617 */
[----:B------:R-:W-:Y:S01]  /*4b70*/  ISETP.NE.AND P3, PT, R74, 0x1, PT ;  /* 0x000000014a00780c */ /* 0x000fe20003f65270 */
[----:B------:R-:W-:Y:S01]  /*4b80*/  IMAD.HI.U32 R26, R77, R168, RZ ;  /* 0x000000a84d1a7227 */ /* 0x000fe200078e00ff */
[----:B------:R-:W-:Y:S02]  /*4b90*/  SHF.R.U32.HI R22, RZ, R169, R22 ;  /* 0x000000a9ff167219 */ /* 0x000fe40000011616 */
[----:B------:R-:W-:Y:S01]  /*4ba0*/  SEL R3, R178, R23, !P0 ;  /* 0x00000017b2037207 */ /* 0x000fe20004000000 */
[----:B------:R-:W-:Y:S01]  /*4bb0*/  IMAD.HI.U32 R23, R75, R71, RZ ;  /* 0x000000474b177227 */ /* 0x000fe200078e00ff */
[----:B------:R-:W-:Y:S02]  /*4bc0*/  SEL R7, R177, R22, !P3 ;  /* 0x00000016b1077207 */ /* 0x000fe40005800000 */
[----:B------:R-:W-:Y:S01]  /*4bd0*/  SHF.R.U32.HI R26, RZ, R169, R26 ;  /* 0x000000a9ff1a7219 */ /* 0x000fe2000001161a */
[-C--:B------:R-:W-:Y:S04]  /*4be0*/  IMAD.HI.U32 R22, R3, R68.reuse, RZ ;  /* 0x0000004403167227 */ /* 0x080fe800078e00ff */
[----:B------:R-:W-:Y:S01]  /*4bf0*/  IMAD.HI.U32 R24, R7, R68, RZ ;  /* 0x0000004407187227 */ /* 0x000fe200078e00ff */
[-C--:B------:R-:W-:Y:S02]  /*4c00*/  @P2 SHF.R.U32.HI R3, RZ, R69.reuse, R22 ;  /* 0x00000045ff032219 */ /* 0x080fe40000011616 */
[----:B------:R-:W-:Y:S02]  /*4c10*/  SHF.R.U32.HI R22, RZ, R174, R23 ;  /* 0x000000aeff167219 */ /* 0x000fe40000011617 */
[----:B------:R-:W-:Y:S01]  /*4c20*/  @P2 SHF.R.U32.HI R7, RZ, R69, R24 ;  /* 0x00000045ff072219 */ /* 0x000fe20000011618 */
[C---:B------:R-:W-:Y:S01]  /*4c30*/  IMAD R2, R72.reuse, R3, RZ ;  /* 0x0000000348027224 */ /* 0x040fe200078e02ff */
[----:B------:R-:W-:Y:S02]  /*4c40*/  SEL R5, R75, R22, !P0 ;  /* 0x000000164b057207 */ /* 0x000fe40004000000 */
[----:B------:R-:W-:Y:S01]  /*4c50*/  SEL R3, R77, R26, !P3 ;  /* 0x0000001a4d037207 */ /* 0x000fe20005800000 */
[----:B------:R-:W-:Y:S01]  /*4c60*/  IMAD R4, R72, R7, RZ ;  /* 0x0000000748047224 */ /* 0x000fe200078e02ff */
[C---:B------:R-:W-:Y:S01]  /*4c70*/  ISETP.GE.AND P0, PT, R5.reuse, R2, PT ;  /* 0x000000020500720c */ /* 0x040fe20003f06270 */
[----:B------:R-:W-:Y:S03]  /*4c80*/  IMAD.HI.U32 R6, R5, R68, RZ ;  /* 0x0000004405067227 */ /* 0x000fe600078e00ff */
[----:B------:R-:W-:Y:S01]  /*4c90*/  ISETP.GE.OR P0, PT, R3, R4, P0 ;  /* 0x000000040300720c */ /* 0x000fe20000706670 */
[----:B------:R-:W-:Y:S01]  /*4ca0*/  IMAD.MOV R4, RZ, RZ, -R3 ;  /* 0x000000ffff047224 */ /* 0x000fe200078e0a03 */
[-C--:B------:R-:W-:Y:S03]  /*4cb0*/  SHF.R.U32.HI R6, RZ, R69.reuse, R6 ;  /* 0x00000045ff067219 */ /* 0x080fe60000011606 */
[----:B------:R-:W-:Y:S01]  /*4cc0*/  IMAD R77, R74, R4, R77 ;  /* 0x000000044a4d7224 */ /* 0x000fe200078e024d */
[----:B------:R-:W-:Y:S05]  /*4cd0*/  SEL R15, R5, R6, !P2 ;  /* 0x00000006050f7207 */ /* 0x000fea0005000000 */
[----:B------:R-:W-:Y:S02]  /*4ce0*/  IMAD.MOV R6, RZ, RZ, -R15 ;  /* 0x000000ffff067224 */ /* 0x000fe400078e0a0f */
[C---:B------:R-:W-:Y:S04]  /*4cf0*/  @!P0 IMAD.HI.U32 R2, R3.reuse, R68, RZ ;  /* 0x0000004403028227 */ /* 0x040fe800078e00ff */
[----:B------:R-:W-:Y:S01]  /*4d00*/  IMAD R6, R72, R6, R5 ;  /* 0x0000000648067224 */ /* 0x000fe200078e0205 */
[----:B------:R-:W-:Y:S04]  /*4d10*/  @!P0 SHF.R.U32.HI R2, RZ, R69, R2 ;  /* 0x00000045ff028219 */ /* 0x000fe80000011602 */
[----:B------:R-:W-:Y:S02]  /*4d20*/  @!P0 SEL R0, R3, R2, !P2 ;  /* 0x0000000203008207 */ /* 0x000fe40005000000 */
[----:B------:R-:W-:Y:S02]  /*4d30*/  IADD3 R2, PT, PT, -R5, RZ, RZ ;  /* 0x000000ff05027210 */ /* 0x000fe40007ffe1ff */
[----:B------:R-:W-:Y:S01]  /*4d40*/  @!P0 IADD3 R8, PT, PT, R15, -R0, RZ ;  /* 0x800000000f088210 */ /* 0x000fe20007ffe0ff */
[----:B------:R-:W-:Y:S02]  /*4d50*/  @!P0 IMAD R0, R7, R6, R0 ;  /* 0x0000000607008224 */ /* 0x000fe400078e0200 */
[----:B------:R-:W-:Y:S02]  /*4d60*/  IMAD R75, R70, R2, R75 ;  /* 0x00000002464b7224 */ /* 0x000fe400078e024b */
[----:B------:R-:W-:Y:S02]  /*4d70*/  @!P0 IMAD R5, R8, R72, R3 ;  /* 0x0000004808058224 */ /* 0x000fe400078e0203 */
[----:B------:R-:W-:Y:S04]  /*4d80*/  @!P0 IMAD.MOV.U32 R3, RZ, RZ, R0 ;  /* 0x000000ffff038224 */ /* 0x000fe800078e0000 */
[----:B------:R-:W-:Y:S02]  /*4d90*/  IMAD R77, R3, R74, R77 ;  /* 0x0000004a034d7224 */ /* 0x000fe400078e024d */
[----:B------:R-:W-:Y:S07]  /*4da0*/  IMAD R75, R5, R70, R75 ;  /* 0x00000046054b7224 */ /* 0x000fee00078e024b */
.L_x_81:
[----:B-1----:R-:W-:Y:S01]  /*4db0*/  @!P1 ISETP.NE.AND P0, PT, R10, 0x1, PT ;  /* 0x000000010a00980c */ /* 0x002fe20003f05270 */
[----:B------:R-:W-:Y:S01]  /*4dc0*/  @!P1 IMAD.HI.U32 R0, R77, R12, RZ ;  /* 0x0000000c4d009227 */ /* 0x000fe200078e00ff */
[----:B------:R-:W-:Y:S01]  /*4dd0*/  @!P1 ISETP.NE.AND P2, PT, R9, 0x1, PT ;  /* 0x000000010900980c */ /* 0x000fe20003f45270 */
[----:B------:R-:W-:Y:S01]  /*4de0*/  ULOP3.LUT UP0, URZ, UR48, 0x1b0, URZ, 0xc0, !UPT ;  /* 0x000001b030ff7892 */ /* 0x000fe2000f80c0ff */
[----:B------:R-:W-:Y:S01]  /*4df0*/  R2UR UR42, R21 ;  /* 0x00000000152a72ca */ /* 0x000fe200000e0000 */
[----:B------:R-:W-:Y:S01]  /*4e00*/  @!P1 IMAD.HI.U32 R3, R75, R11, RZ ;  /* 0x0000000b4b039227 */ /* 0x000fe200078e00ff */
[----:B------:R-:W-:Y:S02]  /*4e10*/  @!P1 SHF.R.U32.HI R0, RZ, R13, R0 ;  /* 0x0000000dff009219 */ /* 0x000fe40000011600 */
[----:B------:R-:W-:Y:S01]  /*4e20*/  R2UR UR41, R20 ;  /* 0x00000000142972ca */ /* 0x000fe200000e0000 */
[----:B------:R-:W-:Y:S01]  /*4e30*/  VIADD R195, R195, 0x1 ;  /* 0x00000001c3c37836 */ /* 0x000fe20000000000 */
[----:B------:R-:W-:Y:S02]  /*4e40*/  @!P1 SHF.R.U32.HI R2, RZ, R14, R3 ;  /* 0x0000000eff029219 */ /* 0x000fe40000011603 */
[----:B------:R-:W-:Y:S02]  /*4e50*/  @!P1 SEL R3, R77, R0, !P2 ;  /* 0x000000004d039207 */ /* 0x000fe40005000000 */
[----:B------:R-:W-:Y:S02]  /*4e60*/  @!P1 SEL R2, R75, R2, !P0 ;  /* 0x000000024b029207 */ /* 0x000fe40004000000 */
[----:B------:R-:W-:Y:S01]  /*4e70*/  @P4 SHF.R.U32.HI R179, RZ, 0x10, R17 ;  /* 0x00000010ffb34819 */ /* 0x000fe20000011611 */
[----:B------:R-:W-:Y:S02]  /*4e80*/  USHF.L.U32 UR42, UR42, 0x7, URZ ;  /* 0x000000072a2a7899 */ /* 0x000fe400080006ff */
[----:B------:R-:W-:Y:S02]  /*4e90*/  @!P1 IMAD.IADD R0, R2, 0x1, -R3 ;  /* 0x0000000102009824 */ /* 0x000fe400078e0a03 */
[----:B------:R-:W-:Y:S01]  /*4ea0*/  @!P1 IMAD.IADD R2, R3, 0x1, -R2 ;  /* 0x0000000103029824 */ /* 0x000fe200078e0a02 */
[----:B------:R-:W-:Y:S01]  /*4eb0*/  USHF.L.U32 UR41, UR41, 0x7, URZ ;  /* 0x0000000729297899 */ /* 0x000fe200080006ff */
[----:B------:R-:W-:Y:S02]  /*4ec0*/  @!P1 IMAD R77, R0, R9, R77 ;  /* 0x00000009004d9224 */ /* 0x000fe400078e024d */
[----:B------:R-:W-:Y:S01]  /*4ed0*/  @!P1 IMAD R75, R2, R10, R75 ;  /* 0x0000000a024b9224 */ /* 0x000fe200078e024b */
[----:B------:R-:W-:Y:S08]  /*4ee0*/  BRA.U !UP0, `(.L_x_82) ;  /* 0x0000000108407547 */ /* 0x000ff0000b800000 */
[----:B------:R-:W1:Y:S01]  /*4ef0*/  LDCU.64 UR8, c[0x4][0x80] ;  /* 0x01001000ff0877ac */ /* 0x000e620008000a00 */
[----:B------:R-:W-:Y:S01]  /*4f00*/  MOV R3, 0x0 ;  /* 0x0000000000037802 */ /* 0x000fe20000000f00 */
[----:B------:R-:W-:Y:S02]  /*4f10*/  HFMA2 R12, -RZ, RZ, 0, 5.9604644775390625e-08 ;  /* 0x00000001ff0c7431 */ /* 0x000fe400000001ff */
[----:B------:R-:W-:Y:S02]  /*4f20*/  IMAD.MOV.U32 R8, RZ, RZ, 0x70 ;  /* 0x00000070ff087424 */ /* 0x000fe400078e00ff */
[----:B------:R-:W-:Y:S01]  /*4f30*/  IMAD.MOV.U32 R13, RZ, RZ, RZ ;  /* 0x000000ffff0d7224 */ /* 0x000fe200078e00ff */
[----:B------:R-:W2:Y:S01]  /*4f40*/  LDCU.64 UR6, c[0x4][0x88] ;  /* 0x01001100ff0677ac */ /* 0x000ea20008000a00 */
[----:B------:R-:W3:Y:S01]  /*4f50*/  LDC.64 R2, c[0x4][R3] ;  /* 0x0100000003027b82 */ /* 0x000ee20000000a00 */
[----:B------:R-:W4:Y:S01]  /*4f60*/  LDCU.64 UR4, c[0x4][0x8] ;  /* 0x01000100ff0477ac */ /* 0x000f220008000a00 */
[----:B-1----:R-:W-:Y:S01]  /*4f70*/  MOV R5, UR9 ;  /* 0x0000000900057c02 */ /* 0x002fe20008000f00 */
[----:B------:R-:W-:Y:S01]  /*4f80*/  IMAD.U32 R4, RZ, RZ, UR8 ;  /* 0x00000008ff047e24 */ /* 0x000fe2000f8e00ff */
[----:B--2---:R-:W-:Y:S01]  /*4f90*/  MOV R7, UR7 ;  /* 0x0000000700077c02 */ /* 0x004fe20008000f00 */
[----:B------:R-:W-:Y:S01]  /*4fa0*/  IMAD.U32 R6, RZ, RZ, UR6 ;  /* 0x00000006ff067e24 */ /* 0x000fe2000f8e00ff */
[----:B----4-:R-:W-:Y:S01]  /*4fb0*/  MOV R11, UR5 ;  /* 0x00000005000b7c02 */ /* 0x010fe20008000f00 */
[----:B------:R-:W-:Y:S02]  /*4fc0*/  IMAD.U32 R10, RZ, RZ, UR4 ;  /* 0x00000004ff0a7e24 */ /* 0x000fe4000f8e00ff */
[----:B------:R-:W-:Y:S07]  /*4fd0*/  LEPC R20, `(.L_x_82) ;  /* 0x000000001014794e */ /* 0x000fee0000000000 */
[----:B---3-5:R-:W-:Y:S05]  /*4fe0*/  CALL.ABS.NOINC R2 ;  /* 0x0000000002007343 */ /* 0x028fea0003c00000 */
.L_x_82:
[----:B------:R-:W-:Y:S01]  /*4ff0*/  LOP3.LUT P0, RZ, R192, 0x1b0, RZ, 0xc0, !PT ;  /* 0x000001b0c0ff7812 */ /* 0x000fe2000780c0ff */
[----:B------:R-:W-:Y:S11]  /*5000*/  BSSY.RECONVERGENT B6, `(.L_x_83) ;  /* 0x0000013000067945 */ /* 0x000ff60003800200 */
[----:B------:R-:W-:Y:S01]  /*5010*/  @!UPT UIADD3 URZ, UPT, UPT, URZ, URZ, URZ ;  /* 0x000000fffffff290 */ /* 0x000fe2000fffe0ff */
[----:B------:R-:W-:Y:S05]  /*5020*/  @!P0 BRA `(.L_x_84) ;  /* 0x0000000000408947 */ /* 0x000fea0003800000 */
        /* <DEDUP_REMOVED lines=16> */
.L_x_84:
[----:B------:R-:W-:Y:S05]  /*5130*/  BSYNC.RECONVERGENT B6 ;  /* 0x0000000000067941 */ /* 0x000fea0003800200 */
.L_x_83:
[----:B------:R-:W-:Y:S01]  /*5140*/  ISETP.NE.U32.AND P4, PT, R166, RZ, PT ;  /* 0x000000ffa600720c */ /* 0x000fe20003f85070 */
[----:B------:R-:W-:Y:S01]  /*5150*/  UISETP.NE.AND UP2, UPT, UR50, URZ, UPT ;  /* 0x000000ff3200728c */ /* 0x000fe2000bf45270 */
[----:B------:R-:W-:Y:S01]  /*5160*/  ISETP.NE.U32.AND P2, PT, RZ, UR38, PT ;  /* 0x00000026ff007c0c */ /* 0x000fe2000bf45070 */
[----:B------:R-:W-:Y:S01]  /*5170*/  UISETP.NE.U32.AND UP1, UPT, UR44, URZ, UPT ;  /* 0x000000ff2c00728c */ /* 0x000fe2000bf25070 */
[----:B------:R-:W-:Y:S01]  /*5180*/  ISETP.NE.AND.EX P4, PT, R167, RZ, PT, P4 ;  /* 0x000000ffa700720c */ /* 0x000fe20003f85340 */
[----:B------:R-:W-:Y:S01]  /*5190*/  UPLOP3.LUT UP0, UPT, UPT, UPT, UPT, 0x40, 0x4 ;  /* 0x000000000004789c */ /* 0x000fe20003f0e870 */
[----:B------:R-:W-:Y:S01]  /*51a0*/  ISETP.NE.AND.EX P2, PT, RZ, UR39, PT, P2 ;  /* 0x00000027ff007c0c */ /* 0x000fe2000bf45320 */
[----:B------:R-:W-:Y:S01]  /*51b0*/  UISETP.NE.AND.EX UP1, UPT, UR45, URZ, UPT, UP1 ;  /* 0x000000ff2d00728c */ /* 0x000fe2000bf25310 */
[----:B------:R-:W-:Y:S04]  /*51c0*/  PLOP3.LUT P1, PT, PT, PT, UP2, 0x80, 0x8 ;  /* 0x000000000008781c */ /* 0x000fe80003f2f028 */
[----:B------:R-:W-:Y:S06]  /*51d0*/  @UP2 UPLOP3.LUT UP0, UPT, UPT, UPT, UP1, 0x80, 0x8 ;  /* 0x000000000008289c */ /* 0x000fec0003f0f010 */
[----:B------:R-:W-:Y:S01]  /*51e0*/  PLOP3.LUT P0, PT, PT, PT, UP0, 0x80, 0x8 ;  /* 0x000000000008781c */ /* 0x000fe20003f0f008 */
[----:B------:R-:W-:Y:S01]  /*51f0*/  @!UPT UIADD3 URZ, UPT, UPT, URZ, URZ, URZ ;  /* 0x000000fffffff290 */ /* 0x000fe2000fffe0ff */
[----:B------:R-:W-:Y:S11]  /*5200*/  BRA.U !UP1, `(.L_x_85) ;  /* 0x0000000109387547 */ /* 0x000ff6000b800000 */
[----:B------:R-:W-:Y:S01]  /*5210*/  UISETP.NE.U32.AND UP0, UPT, UR38, URZ, UPT ;  /* 0x000000ff2600728c */ /* 0x000fe2000bf05070 */
[----:B------:R-:W-:Y:S02]  /*5220*/  HFMA2 R0, -RZ, RZ, 0, 5.9604644775390625e-08 ;  /* 0x00000001ff007431 */ /* 0x000fe400000001ff */
[----:B------:R-:W-:Y:S01]  /*5230*/  IMAD.MOV.U32 R171, RZ, RZ, 0x1 ;  /* 0x00000001ffab7424 */ /* 0x000fe200078e00ff */
[----:B------:R-:W-:Y:S06]  /*5240*/  UISETP.NE.AND.EX UP0, UPT, UR39, URZ, UPT, UP0 ;  /* 0x000000ff2700728c */ /* 0x000fec000bf05300 */
[----:B------:R-:W-:Y:S05]  /*5250*/  PLOP3.LUT P3, PT, PT, PT, UP0, 0x80, 0x8 ;  /* 0x000000000008781c */ /* 0x000fea0003f6f008 */
[----:B------:R-:W1:Y:S01]  /*5260*/  @UP0 LDCU.64 UR6, c[0x0][0x888] ;  /* 0x00011100ff0607ac */ /* 0x000e620008000a00 */
[----:B------:R-:W-:Y:S07]  /*5270*/  @UP0 UIMAD UR4, UR36, UR44, URZ ;  /* 0x0000002c240402a4 */ /* 0x000fee000f8e02ff */
[----:B------:R-:W-:Y:S01]  /*5280*/  @!P3 PRMT R171, R0, 0x7610, R171 ;  /* 0x0000761000abb816 */ /* 0x000fe200000000ab */
[----:B-1----:R-:W-:Y:S03]  /*5290*/  @UP0 UIMAD.WIDE UR6, UR4, 0x4, UR6 ;  /* 0x00000004040608a5 */ /* 0x002fe6000f8e0206 */
[----:B------:R-:W1:Y:S03]  /*52a0*/  @!UP0 LDCU UR4, c[0x0][0x880] ;  /* 0x00011000ff0487ac */ /* 0x000e660008000800 */
[----:B------:R-:W-:Y:S01]  /*52b0*/  IMAD.U32 R2, RZ, RZ, UR6 ;  /* 0x00000006ff027e24 */ /* 0x000fe2000f8e00ff */
[----:B------:R-:W-:Y:S05]  /*52c0*/  MOV R3, UR7 ;  /* 0x0000000700037c02 */ /* 0x000fea0008000f00 */
[----:B-----5:R2:W5:Y:S02]  /*52d0*/  @P3 LDG.E R81, desc[UR46][R2.64] ;  /* 0x0000002e02513981 */ /* 0x020564000c1e1900 */
[----:B-12---:R-:W-:Y:S02]  /*52e0*/  @!P3 IMAD.U32 R81, RZ, RZ, UR4 ;  /* 0x00000004ff51be24 */ /* 0x006fe4000f8e00ff */
.L_x_85:
[----:B------:R-:W-:Y:S05]  /*52f0*/  @!P4 BRA `(.L_x_86) ;  /* 0x000000000020c947 */ /* 0x000fea0003800000 */
[----:B------:R-:W-:Y:S04]  /*5300*/  ISETP.NE.U32.AND P3, PT, R164, RZ, PT ;  /* 0x000000ffa400720c */ /* 0x000fe80003f65070 */
[----:B------:R-:W-:Y:S11]  /*5310*/  ISETP.NE.AND.EX P3, PT, R165, RZ, PT, P3 ;  /* 0x000000ffa500720c */ /* 0x000ff60003f65330 */
[----:B------:R-:W-:Y:S02]  /*5320*/  @!UPT UIADD3 URZ, UPT, UPT, URZ, URZ, URZ ;  /* 0x000000fffffff290 */ /* 0x000fe4000fffe0ff */
[----:B------:R-:W1:Y:S01]  /*5330*/  @P3 LDC.64 R2, c[0x0][0x8a8] ;  /* 0x00022a00ff023b82 */ /* 0x000e620000000a00 */
[----:B------:R-:W-:Y:S04]  /*5340*/  @P3 IMAD R0, R166, UR36, RZ ;  /* 0x00000024a6003c24 */ /* 0x000fe8000f8e02ff */
[----:B-1----:R-:W-:Y:S05]  /*5350*/  @P3 IMAD.WIDE R2, R0, 0x4, R2 ;  /* 0x0000000400023825 */ /* 0x002fea00078e0202 */
[----:B-----5:R1:W5:Y:S02]  /*5360*/  @P3 LDG.E R78, desc[UR46][R2.64] ;  /* 0x0000002e024e3981 */ /* 0x020364000c1e1900 */
[----:B-1----:R-:W2:Y:S02]  /*5370*/  @!P3 LDC R78, c[0x0][0x8a0] ;  /* 0x00022800ff4ebb82 */ /* 0x002ea40000000800 */
.L_x_86:
[----:B-----5:R-:W-:Y:S01]  /*5380*/  FSETP.NEU.AND P4, PT, R81, RZ, PT ;  /* 0x000000ff5100720b */ /* 0x020fe20003f8d000 */
[----:B------:R-:W-:Y:S01]  /*5390*/  BSSY B1, `(.L_x_87) ;  /* 0x0000047000017945 */ /* 0x000fe20003800000 */
[----:B------:R-:W-:Y:S01]  /*53a0*/  SEL R5, RZ, 0xffffffff, P2 ;  /* 0xffffffffff057807 */ /* 0x000fe20001000000 */
[----:B------:R-:W-:Y:S01]  /*53b0*/  IMAD.MOV.U32 R208, RZ, RZ, 0x1 ;  /* 0x00000001ffd07424 */ /* 0x000fe200078e00ff */
[----:B------:R-:W-:Y:S01]  /*53c0*/  LOP3.LUT P3, RZ, R171, 0xff, RZ, 0xc0, !PT ;  /* 0x000000ffabff7812 */ /* 0x000fe2000786c0ff */
[C---:B------:R-:W-:Y:S01]  /*53d0*/  IMAD R80, R76.reuse, 0x80, R79 ;  /* 0x000000804c507824 */ /* 0x040fe200078e024f */
[----:B------:R-:W-:Y:S02]  /*53e0*/  @P1 SEL R0, RZ, 0xffffffff, P4 ;  /* 0xffffffffff001807 */ /* 0x000fe40002000000 */
[----:B------:R-:W-:Y:S02]  /*53f0*/  CS2R R162, SRZ ;  /* 0x0000000000a27805 */ /* 0x000fe4000001ff00 */
[----:B------:R-:W-:Y:S02]  /*5400*/  LEA R3, R181, UR49, 0x3 ;  /* 0x00000031b5037c11 */ /* 0x000fe4000f8e18ff */
[----:B------:R-:W-:Y:S02]  /*5410*/  CS2R R160, SRZ ;  /* 0x0000000000a07805 */ /* 0x000fe4000001ff00 */
[----:B------:R-:W-:Y:S02]  /*5420*/  @P0 SEL R0, R5, R0, !P3 ;  /* 0x0000000005000207 */ /* 0x000fe40005800000 */
[----:B------:R-:W-:Y:S02]  /*5430*/  CS2R R158, SRZ ;  /* 0x00000000009e7805 */ /* 0x000fe4000001ff00 */
[----:B------:R-:W-:Y:S02]  /*5440*/  LEA R207, R76, UR49, 0x3 ;  /* 0x000000314ccf7c11 */ /* 0x000fe4000f8e18ff */
[----:B------:R-:W-:Y:S02]  /*5450*/  CS2R R156, SRZ ;  /* 0x00000000009c7805 */ /* 0x000fe4000001ff00 */
[----:B------:R-:W-:Y:S02]  /*5460*/  @P1 LOP3.LUT R0, R0, 0x1, RZ, 0xc0, !PT ;  /* 0x0000000100001812 */ /* 0x000fe400078ec0ff */
[----:B------:R-:W-:Y:S02]  /*5470*/  CS2R R154, SRZ ;  /* 0x00000000009a7805 */ /* 0x000fe4000001ff00 */
[----:B------:R-:W-:Y:S02]  /*5480*/  SHF.L.U32 R2, R183, 0x1f, RZ ;  /* 0x0000001fb7027819 */ /* 0x000fe400000006ff */
[----:B------:R-:W-:Y:S02]  /*5490*/  CS2R R152, SRZ ;  /* 0x0000000000987805 */ /* 0x000fe4000001ff00 */
[----:B------:R-:W-:Y:S02]  /*54a0*/  ISETP.NE.U32.OR P6, PT, R0, 0x1, !P1 ;  /* 0x000000010000780c */ /* 0x000fe40004fc5470 */
[----:B------:R-:W-:Y:S02]  /*54b0*/  CS2R R150, SRZ ;  /* 0x0000000000967805 */ /* 0x000fe4000001ff00 */
[----:B------:R-:W-:Y:S02]  /*54c0*/  PLOP3.LUT P2, PT, PT, PT, UP1, 0x80, 0x8 ;  /* 0x000000000008781c */ /* 0x000fe40003f4f018 */
[----:B------:R-:W-:Y:S02]  /*54d0*/  CS2R R148, SRZ ;  /* 0x0000000000947805 */ /* 0x000fe4000001ff00 */
[----:B------:R-:W-:Y:S02]  /*54e0*/  SEL R0, RZ, 0xffffffff, P4 ;  /* 0xffffffffff007807 */ /* 0x000fe40002000000 */
[----:B------:R-:W-:Y:S03]  /*54f0*/  P2R R184, PR, RZ, 0x40 ;  /* 0x00000040ffb87803 */ /* 0x000fe60000000000 */
[----:B------:R-:W-:Y:S04]  /*5500*/  @P6 SHF.L.U32 R4, R180, 0x1f, RZ ;  /* 0x0000001fb4046819 */ /* 0x000fe800000006ff */
[----:B------:R-:W-:Y:S01]  /*5510*/  @P2 SEL R0, R5, R0, !P3 ;  /* 0x0000000005002207 */ /* 0x000fe20005800000 */
[----:B------:R-:W1:Y:S03]  /*5520*/  @P6 SYNCS.PHASECHK.TRANS64.TRYWAIT P1, [R3+URZ+0x50], R4 ;  /* 0x00005004030065a7 */ /* 0x000e6600080211ff */
[----:B------:R-:W-:Y:S04]  /*5530*/  LOP3.LUT R0, R0, 0x1, RZ, 0xc0, !PT ;  /* 0x0000000100007812 */ /* 0x000fe800078ec0ff */
[----:B------:R-:W-:Y:S04]  /*5540*/  ISETP.NE.U32.AND P5, PT, R0, 0x1, PT ;  /* 0x000000010000780c */ /* 0x000fe80003fa5070 */
[----:B------:R-:W-:Y:S01]  /*5550*/  P2R R209, PR, RZ, 0x20 ;  /* 0x00000020ffd17803 */ /* 0x000fe20000000000 */
[----:B------:R3:W4:Y:S01]  /*5560*/  SYNCS.PHASECHK.TRANS64.TRYWAIT P0, [R207+URZ+0xa0], R2 ;  /* 0x0000a002cf0075a7 */ /* 0x00072200080011ff */
[----:B-1----:R-:W-:Y:S01]  /*5570*/  @P6 SEL R208, RZ, 0x1, !P1 ;  /* 0x00000001ffd06807 */ /* 0x002fe20004800000 */
[----:B---3--:R-:W-:Y:S06]  /*5580*/  @!P6 BRA `(.L_x_88) ;  /* 0x00000000009ce947 */ /* 0x008fec0003800000 */
[----:B------:R-:W-:Y:S01]  /*5590*/  @P5 IMAD R6, R181, 0x2000, R190 ;  /* 0x00002000b5065824 */ /* 0x000fe200078e02be */
[----:B------:R-:W-:Y:S01]  /*55a0*/  ISETP.NE.AND P1, PT, R208, RZ, PT ;  /* 0x000000ffd000720c */ /* 0x000fe20003f25270 */
[----:B------:R-:W-:Y:S01]  /*55b0*/  BSSY B0, `(.L_x_89) ;  /* 0x0000010000007945 */ /* 0x000fe20003800000 */
[----:B------:R-:W-:Y:S01]  /*55c0*/  CS2R R150, SRZ ;  /* 0x0000000000967805 */ /* 0x000fe2000001ff00 */
[--C-:B------:R-:W-:Y:S01]  /*55d0*/  @P5 IMAD R7, R191, -0x10, R6.reuse ;  /* 0xfffffff0bf075824 */ /* 0x100fe200078e0206 */
[----:B------:R-:W-:Y:S01]  /*55e0*/  CS2R R148, SRZ ;  /* 0x0000000000947805 */ /* 0x000fe2000001ff00 */
[----:B------:R-:W-:Y:S01]  /*55f0*/  @P5 IMAD R5, R189, -0x10, R6 ;  /* 0xfffffff0bd055824 */ /* 0x000fe200078e0206 */
[----:B------:R-:W-:Y:S01]  /*5600*/  CS2R R158, SRZ ;  /* 0x00000000009e7805 */ /* 0x000fe2000001ff00 */
[----:B------:R-:W-:Y:S01]  /*5610*/  @P5 IMAD R4, R188, 0x10, R7 ;  /* 0x00000010bc045824 */ /* 0x000fe200078e0207 */
[----:B------:R-:W-:Y:S02]  /*5620*/  CS2R R156, SRZ ;  /* 0x00000000009c7805 */ /* 0x000fe4000001ff00 */
[----:B------:R-:W-:Y:S02]  /*5630*/  CS2R R154, SRZ ;  /* 0x00000000009a7805 */ /* 0x000fe4000001ff00 */
[----:B------:R-:W-:Y:S02]  /*5640*/  CS2R R152, SRZ ;  /* 0x0000000000987805 */ /* 0x000fe4000001ff00 */
[----:B------:R-:W-:Y:S02]  /*5650*/  CS2R R162, SRZ ;  /* 0x0000000000a27805 */ /* 0x000fe4000001ff00 */
[----:B------:R-:W-:Y:S01]  /*5660*/  CS2R R160, SRZ ;  /* 0x0000000000a07805 */ /* 0x000fe2000001ff00 */
[----:B------:R-:W-:Y:S06]  /*5670*/  @P1 BRA `(.L_x_90) ;  /* 0x00000000000c1947 */ /* 0x000fec0003800000 */
[----:B------:R-:W-:Y:S04]  /*5680*/  SHF.L.U32 R0, R180, 0x1f, RZ ;  /* 0x0000001fb4007819 */ /* 0x000fe800000006ff */
[----:B------:R-:W1:Y:S02]  /*5690*/  SYNCS.PHASECHK.TRANS64.TRYWAIT P1, [R3+URZ+0x50], R0 ;  /* 0x00005000030075a7 */ /* 0x000e6400080211ff */
[----:B-1----:R-:W-:Y:S05]  /*56a0*/  @!P1 BRA `(.L_x_91) ;  /* 0x0000003400389947 */ /* 0x002fea0003800000 */
.L_x_90:
[----:B------:R-:W-:Y:S05]  /*56b0*/  BSYNC B0 ;  /* 0x0000000000007941 */ /* 0x000fea0003800000 */
.L_x_89:
[----:B------:R-:W-:Y:S01]  /*56c0*/  ISETP.NE.AND P1, PT, R209, RZ, PT ;  /* 0x000000ffd100720c */ /* 0x000fe20003f25270 */
[----:B-1----:R-:W-:Y:S02]  /*56d0*/  VIADD R3, R3, 0x60 ;  /* 0x0000006003037836 */ /* 0x002fe40000000000 */
[----:B------:R-:W-:Y:S02]  /*56e0*/  IMAD.U32 R0, RZ, RZ, UR37 ;  /* 0x00000025ff007e24 */ /* 0x000fe4000f8e00ff */
[----:B------:R-:W-:Y:S03]  /*56f0*/  VIADD R181, R181, 0x1 ;  /* 0x00000001b5b57836 */ /* 0x000fe60000000000 */
[----:B------:R-:W-:Y:S05]  /*5700*/  PRMT R0, R0, 0x654, R3 ;  /* 0x0000065400007816 */ /* 0x000fea0000000003 */
[----:B------:R1:W3:Y:S04]  /*5710*/  @P1 LDS.128 R148, [R6] ;  /* 0x0000000006941984 */ /* 0x0002e80000000c00 */
[----:B------:R1:W1:Y:S04]  /*5720*/  @P1 LDS.128 R156, [R5+0x20] ;  /* 0x00002000059c1984 */ /* 0x0002680000000c00 */
[----:B------:R1:W1:Y:S04]  /*5730*/  @P1 LDS.128 R152, [R7+0x10] ;  /* 0x0000100007981984 */ /* 0x0002680000000c00 */
[----:B------:R1:W1:Y:S01]  /*5740*/  @P1 LDS.128 R160, [R4+0x10] ;  /* 0x0000100004a01984 */ /* 0x0002620000000c00 */
[C---:B------:R-:W-:Y:S01]  /*5750*/  ISETP.NE.AND P1, PT, R181.reuse, 0x2, PT ;  /* 0x00000002b500780c */ /* 0x040fe20003f25270 */
[----:B------:R-:W-:Y:S01]  /*5760*/  @!PT LDS RZ, [RZ] ;  /* 0x00000000fffff984 */ /* 0x000fe20000000800 */
[----:B------:R-:W-:Y:S01]  /*5770*/  @!PT LDS RZ, [RZ] ;  /* 0x00000000fffff984 */ /* 0x000fe20000000800 */
[----:B------:R-:W-:Y:S01]  /*5780*/  @!PT LDS RZ, [RZ] ;  /* 0x00000000fffff984 */ /* 0x000fe20000000800 */
[----:B------:R-:W-:Y:S01]  /*5790*/  @!PT LDS RZ, [RZ] ;  /* 0x00000000fffff984 */ /* 0x000fe20000000800 */
[----:B------:R5:W-:Y:S06]  /*57a0*/  MEMBAR.ALL.CTA ;  /* 0x0000000000007992 */ /* 0x000bec0000008000 */
[----:B-----5:R-:W5:Y:S01]  /*57b0*/  FENCE.VIEW.ASYNC.S ;  /* 0x00000000000073c6 */ /* 0x020f620000000000 */
[----:B------:R-:W-:Y:S02]  /*57c0*/  SEL R3, RZ, 0x1, P1 ;  /* 0x00000001ff037807 */ /* 0x000fe40000800000 */
[----:B------:R-:W-:Y:S02]  /*57d0*/  SEL R181, R181, RZ, P1 ;  /* 0x000000ffb5b57207 */ /* 0x000fe40000800000 */
[----:B------:R-:W-:Y:S01]  /*57e0*/  LOP3.LUT R180, R180, R3, RZ, 0x3c, !PT ;  /* 0x00000003b4b47212 */ /* 0x000fe200078e3cff */
[----:B-----5:R1:W-:Y:S06]  /*57f0*/  SYNCS.ARRIVE.TRANS64.RED.A1T0 RZ, [R0+URZ], RZ ;  /* 0x000000ff00ff79a7 */ /* 0x0203ec00081004ff */
.L_x_88:
[----:B------:R-:W-:Y:S05]  /*5800*/  BSYNC B1 ;  /* 0x0000000000017941 */ /* 0x000fea0003800000 */
.L_x_87:
[----:B-1----:R-:W-:Y:S04]  /*5810*/  SHF.R.U32.HI R0, RZ, 0x15, R80 ;  /* 0x00000015ff007819 */ /* 0x002fe80000011650 */
[----:B------:R-:W-:Y:S01]  /*5820*/  LOP3.LUT P1, RZ, R0, 0x3, R173, 0x48, !PT ;  /* 0x0000000300ff7812 */ /* 0x000fe200078248ad */
[----:B------:R-:W-:Y:S01]  /*5830*/  @!UPT UIADD3 URZ, UPT, UPT, URZ, URZ, URZ ;  /* 0x000000fffffff290 */ /* 0x000fe2000fffe0ff */
[----:B----4-:R-:W-:Y:S11]  /*5840*/  @P0 BRA `(.L_x_92) ;  /* 0x0000000000080947 */ /* 0x010ff60003800000 */
[----:B------:R-:W1:Y:S02]  /*5850*/  SYNCS.PHASECHK.TRANS64.TRYWAIT P0, [R207+URZ+0xa0], R2 ;  /* 0x0000a002cf0075a7 */ /* 0x000e6400080011ff */
[----:B-1----:R-:W-:Y:S05]  /*5860*/  @!P0 BRA `(.L_x_93) ;  /* 0x0000003000dc8947 */ /* 0x002fea0003800000 */
.L_x_92:
[----:B------:R-:W-:Y:S04]  /*5870*/  BSSY.RECONVERGENT B6, `(.L_x_94) ;  /* 0x0000012000067945 */ /* 0x000fe80003800200 */
[----:B------:R-:W-:Y:S05]  /*5880*/  @!P1 BRA `(.L_x_95) ;  /* 0x0000000000409947 */ /* 0x000fea0003800000 */
[----:B------:R-:W4:Y:S01]  /*5890*/  LDCU.64 UR8, c[0x4][0x70] ;  /* 0x01000e00ff0877ac */ /* 0x000f220008000a00 */
[----:B------:R-:W-:Y:S01]  /*58a0*/  MOV R3, 0x0 ;  /* 0x0000000000037802 */ /* 0x000fe20000000f00 */
[----:B------:R-:W-:Y:S02]  /*58b0*/  HFMA2 R12, -RZ, RZ, 0, 5.9604644775390625e-08 ;  /* 0x00000001ff0c7431 */ /* 0x000fe400000001ff */
[----:B------:R-:W-:Y:S02]  /*58c0*/  IMAD.MOV.U32 R8, RZ, RZ, 0x192 ;  /* 0x00000192ff087424 */ /* 0x000fe400078e00ff */
[----:B------:R-:W-:Y:S01]  /*58d0*/  IMAD.MOV.U32 R13, RZ, RZ, RZ ;  /* 0x000000ffff0d7224 */ /* 0x000fe200078e00ff */
[----:B------:R-:W5:Y:S01]  /*58e0*/  LDCU.64 UR6, c[0x4][0x78] ;  /* 0x01000f00ff0677ac */ /* 0x000f620008000a00 */
[----:B-1----:R-:W1:Y:S01]  /*58f0*/  LDC.64 R2, c[0x4][R3] ;  /* 0x0100000003027b82 */ /* 0x002e620000000a00 */
[----:B------:R-:W2:Y:S01]  /*5900*/  LDCU.64 UR4, c[0x4][0x10] ;  /* 0x01000200ff0477ac */ /* 0x000ea20008000a00 */
[----:B----4-:R-:W-:Y:S01]  /*5910*/  MOV R5, UR9 ;  /* 0x0000000900057c02 */ /* 0x010fe20008000f00 */
[----:B------:R-:W-:Y:S01]  /*5920*/  IMAD.U32 R4, RZ, RZ, UR8 ;  /* 0x00000008ff047e24 */ /* 0x000fe2000f8e00ff */
[----:B-----5:R-:W-:Y:S01]  /*5930*/  MOV R7, UR7 ;  /* 0x0000000700077c02 */ /* 0x020fe20008000f00 */
[----:B------:R-:W-:Y:S01]  /*5940*/  IMAD.U32 R6, RZ, RZ, UR6 ;  /* 0x00000006ff067e24 */ /* 0x000fe2000f8e00ff */
[----:B--2---:R-:W-:Y:S01]  /*5950*/  MOV R11, UR5 ;  /* 0x00000005000b7c02 */ /* 0x004fe20008000f00 */
[----:B------:R-:W-:Y:S02]  /*5960*/  IMAD.U32 R10, RZ, RZ, UR4 ;  /* 0x00000004ff0a7e24 */ /* 0x000fe4000f8e00ff */
[----:B------:R-:W-:Y:S07]  /*5970*/  LEPC R20, `(.L_x_95) ;  /* 0x000000001014794e */ /* 0x000fee0000000000 */
[----:B-1-3--:R-:W-:Y:S05]  /*5980*/  CALL.ABS.NOINC R2 ;  /* 0x0000000002007343 */ /* 0x00afea0003c00000 */
.L_x_95:
[----:B------:R-:W-:Y:S05]  /*5990*/  BSYNC.RECONVERGENT B6 ;  /* 0x0000000000067941 */ /* 0x000fea0003800200 */
.L_x_94:
[-C--:B---3--:R-:W-:Y:S01]  /*59a0*/  F2FP.F16.E4M3.UNPACK_B R83, R148.reuse ;  /* 0x00000094ff53723e */ /* 0x088fe200020006ff */
[----:B------:R-:W-:Y:S05]  /*59b0*/  WARPSYNC.ALL ;  /* 0x0000000000007948 */ /* 0x000fea0003800000 */
[----:B------:R-:W-:Y:S01]  /*59c0*/  R2UR UR4, R80 ;  /* 0x00000000500472ca */ /* 0x000fe200000e0000 */
[--C-:B------:R-:W-:Y:S01]  /*59d0*/  HADD2.F32 R82, -RZ, R83.reuse.H0_H0 ;  /* 0x20000053ff527230 */ /* 0x100fe20000004100 */
[----:B------:R-:W-:Y:S01]  /*59e0*/  F2FP.F16.E4M3.UNPACK_B R85, R148.H1 ;  /* 0x00000094ff55723e */ /* 0x000fe200030006ff */
[----:B------:R-:W-:Y:S01]  /*59f0*/  HADD2.F32 R83, -RZ, R83.H1_H1 ;  /* 0x30000053ff537230 */ /* 0x000fe20000004100 */
[-C--:B------:R-:W-:Y:S01]  /*5a00*/  F2FP.F16.E4M3.UNPACK_B R87, R149.reuse ;  /* 0x00000095ff57723e */ /* 0x080fe200020006ff */
[----:B------:R-:W-:Y:S01]  /*5a10*/  BSSY.RECONVERGENT B0, `(.L_x_96) ;  /* 0x000011d000007945 */ /* 0x000fe20003800200 */
[----:B------:R-:W-:Y:S01]  /*5a20*/  F2FP.F16.E4M3.UNPACK_B R89, R149.H1 ;  /* 0x00000095ff59723e */ /* 0x000fe200030006ff */
[----:B------:R-:W-:Y:S01]  /*5a30*/  HADD2.F32 R84, -RZ, R85.H0_H0 ;  /* 0x20000055ff547230 */ /* 0x000fe20000004100 */
[-C--:B------:R-:W-:Y:S01]  /*5a40*/  F2FP.F16.E4M3.UNPACK_B R91, R150.reuse ;  /* 0x00000096ff5b723e */ /* 0x080fe200020006ff */
[----:B------:R-:W-:Y:S01]  /*5a50*/  HADD2.F32 R88, -RZ, R87.H1_H1 ;  /* 0x30000057ff587230 */ /* 0x000fe20000004100 */
[----:B------:R-:W-:Y:S01]  /*5a60*/  F2FP.F16.E4M3.UNPACK_B R93, R150.H1 ;  /* 0x00000096ff5d723e */ /* 0x000fe200030006ff */
[----:B------:R-:W-:Y:S01]  /*5a70*/  HADD2.F32 R86, -RZ, R85.H1_H1 ;  /* 0x30000055ff567230 */ /* 0x000fe20000004100 */
[-C--:B------:R-:W-:Y:S01]  /*5a80*/  F2FP.F16.E4M3.UNPACK_B R95, R151.reuse ;  /* 0x00000097ff5f723e */ /* 0x080fe200020006ff */
[----:B------:R-:W2:Y:S01]  /*5a90*/  LDTM.x64 R4, tmem[UR4] ;  /* 0x00000004000479ee */ /* 0x000ea20008340000 */
[----:B------:R-:W-:Y:S01]  /*5aa0*/  F2FP.F16.E4M3.UNPACK_B R97, R151.H1 ;  /* 0x00000097ff61723e */ /* 0x000fe200030006ff */
[----:B------:R-:W-:Y:S01]  /*5ab0*/  HADD2.F32 R85, -RZ, R87.H0_H0 ;  /* 0x20000057ff557230 */ /* 0x000fe20000004100 */
[-C--:B------:R-:W-:Y:S01]  /*5ac0*/  F2FP.F16.E4M3.UNPACK_B R99, R152.reuse ;  /* 0x00000098ff63723e */ /* 0x080fe200020006ff */
[----:B------:R-:W-:Y:S01]  /*5ad0*/  HADD2.F32 R87, -RZ, R89.H0_H0 ;  /* 0x20000059ff577230 */ /* 0x000fe20000004100 */
[----:B------:R-:W-:Y:S01]  /*5ae0*/  F2FP.F16.E4M3.UNPACK_B R101, R152.H1 ;  /* 0x00000098ff65723e */ /* 0x000fe200030006ff */
[----:B------:R-:W-:Y:S01]  /*5af0*/  HADD2.F32 R92, -RZ, R91.H1_H1 ;  /* 0x3000005bff5c7230 */ /* 0x000fe20000004100 */
[----:B------:R-:W-:Y:S01]  /*5b00*/  ISETP.NE.AND P6, PT, R184, RZ, PT ;  /* 0x000000ffb800720c */ /* 0x000fe20003fc5270 */
[----:B------:R-:W-:Y:S01]  /*5b10*/  HADD2.F32 R96, -RZ, R95.H1_H1 ;  /* 0x3000005fff607230 */ /* 0x000fe20000004100 */
[----:B------:R-:W-:Y:S01]  /*5b20*/  SHF.L.U32 R211, R176, 0x4, RZ ;  /* 0x00000004b0d37819 */ /* 0x000fe200000006ff */
[----:B------:R-:W-:Y:S01]  /*5b30*/  HADD2.F32 R100, -RZ, R99.H1_H1 ;  /* 0x30000063ff647230 */ /* 0x000fe20000004100 */
[----:B------:R-:W-:Y:S01]  /*5b40*/  SHF.L.U32 R219, R175, 0x4, RZ ;  /* 0x00000004afdb7819 */ /* 0x000fe200000006ff */
[----:B------:R-:W-:Y:S01]  /*5b50*/  HADD2.F32 R90, -RZ, R89.H1_H1 ;  /* 0x30000059ff5a7230 */ /* 0x000fe20000004100 */
[C---:B------:R-:W-:Y:S01]  /*5b60*/  IADD3 R204, PT, PT, R190.reuse, R211, RZ ;  /* 0x000000d3becc7210 */ /* 0x040fe20007ffe0ff */
[----:B------:R-:W-:Y:S01]  /*5b70*/  HADD2.F32 R89, -RZ, R91.H0_H0 ;  /* 0x2000005bff597230 */ /* 0x000fe20000004100 */
[----:B------:R-:W-:Y:S01]  /*5b80*/  IADD3 R206, PT, PT, R190, R219, RZ ;  /* 0x000000dbbece7210 */ /* 0x000fe20007ffe0ff */
[--C-:B------:R-:W-:Y:S01]  /*5b90*/  HADD2.F32 R91, -RZ, R93.reuse.H0_H0 ;  /* 0x2000005dff5b7230 */ /* 0x100fe20000004100 */
[----:B------:R-:W-:Y:S01]  /*5ba0*/  SHF.L.U32 R217, R188, 0x4, RZ ;  /* 0x00000004bcd97819 */ /* 0x000fe200000006ff */
[----:B------:R-:W-:Y:S01]  /*5bb0*/  HADD2.F32 R94, -RZ, R93.H1_H1 ;  /* 0x3000005dff5e7230 */ /* 0x000fe20000004100 */
[-C--:B------:R-:W-:Y:S01]  /*5bc0*/  F2FP.F16.E4M3.UNPACK_B R103, R153.reuse ;  /* 0x00000099ff67723e */ /* 0x080fe200020006ff */
[----:B------:R-:W-:Y:S01]  /*5bd0*/  HADD2.F32 R93, -RZ, R95.H0_H0 ;  /* 0x2000005fff5d7230 */ /* 0x000fe20000004100 */
[----:B------:R-:W-:Y:S01]  /*5be0*/  IADD3 R205, PT, PT, R217, R204, RZ ;  /* 0x000000ccd9cd7210 */ /* 0x000fe20007ffe0ff */
[----:B------:R-:W-:Y:S01]  /*5bf0*/  HADD2.F32 R95, -RZ, R97.H0_H0 ;  /* 0x20000061ff5f7230 */ /* 0x000fe20000004100 */
[----:B------:R-:W-:Y:S01]  /*5c00*/  F2FP.F16.E4M3.UNPACK_B R105, R153.H1 ;  /* 0x00000099ff69723e */ /* 0x000fe200030006ff */
[C---:B--2---:R-:W-:Y:S01]  /*5c10*/  FMUL R0, R78.reuse, R4 ;  /* 0x000000044e007220 */ /* 0x044fe20000400000 */
[C---:B-1----:R-:W-:Y:S01]  /*5c20*/  FMUL R2, R78.reuse, R5 ;  /* 0x000000054e027220 */ /* 0x042fe20000400000 */
[C---:B------:R-:W-:Y:S01]  /*5c30*/  FMUL R4, R78.reuse, R8 ;  /* 0x000000084e047220 */ /* 0x040fe20000400000 */
[C---:B------:R-:W-:Y:S01]  /*5c40*/  FMUL R5, R78.reuse, R9 ;  /* 0x000000094e057220 */ /* 0x040fe20000400000 */
[C---:B------:R-:W-:Y:S01]  /*5c50*/  FFMA R0, R81.reuse, R82, R0 ;  /* 0x0000005251007223 */ /* 0x040fe20000000000 */
[C---:B------:R-:W-:Y:S01]  /*5c60*/  FFMA R2, R81.reuse, R83, R2 ;  /* 0x0000005351027223 */ /* 0x040fe20000000002 */
[C---:B------:R-:W-:Y:S01]  /*5c70*/  FMUL R8, R78.reuse, R12 ;  /* 0x0000000c4e087220 */ /* 0x040fe20000400000 */
[C---:B------:R-:W-:Y:S01]  /*5c80*/  FMUL R9, R78.reuse, R13 ;  /* 0x0000000d4e097220 */ /* 0x040fe20000400000 */
[C---:B------:R-:W-:Y:S01]  /*5c90*/  FMUL R12, R78.reuse, R16 ;  /* 0x000000104e0c7220 */ /* 0x040fe20000400000 */
[C---:B------:R-:W-:Y:S01]  /*5ca0*/  FMUL R13, R78.reuse, R17 ;  /* 0x000000114e0d7220 */ /* 0x040fe20000400000 */
[C---:B------:R-:W-:Y:S01]  /*5cb0*/  FMUL R16, R78.reuse, R20 ;  /* 0x000000144e107220 */ /* 0x040fe20000400000 */
[C---:B------:R-:W-:Y:S01]  /*5cc0*/  FMUL R17, R78.reuse, R21 ;  /* 0x000000154e117220 */ /* 0x040fe20000400000 */
[----:B------:R-:W-:Y:S02]  /*5cd0*/  HADD2.F32 R104, -RZ, R103.H1_H1 ;  /* 0x30000067ff687230 */ /* 0x000fe40000004100 */
[C---:B------:R-:W-:Y:S01]  /*5ce0*/  FMUL R20, R78.reuse, R24 ;  /* 0x000000184e147220 */ /* 0x040fe20000400000 */
[C---:B------:R-:W-:Y:S01]  /*5cf0*/  FMUL R21, R78.reuse, R25 ;  /* 0x000000194e157220 */ /* 0x040fe20000400000 */
[C---:B------:R-:W-:Y:S01]  /*5d00*/  FMUL R24, R78.reuse, R28 ;  /* 0x0000001c4e187220 */ /* 0x040fe20000400000 */
[C---:B------:R-:W-:Y:S01]  /*5d10*/  FMUL R25, R78.reuse, R29 ;  /* 0x0000001d4e197220 */ /* 0x040fe20000400000 */
[C---:B------:R-:W-:Y:S01]  /*5d20*/  FMUL R28, R78.reuse, R32 ;  /* 0x000000204e1c7220 */ /* 0x040fe20000400000 */
[C---:B------:R-:W-:Y:S01]  /*5d30*/  FMUL R29, R78.reuse, R33 ;  /* 0x000000214e1d7220 */ /* 0x040fe20000400000 */
[C---:B------:R-:W-:Y:S01]  /*5d40*/  FMUL R32, R78.reuse, R36 ;  /* 0x000000244e207220 */ /* 0x040fe20000400000 */
[----:B------:R-:W-:Y:S01]  /*5d50*/  F2FP.F16.E4M3.UNPACK_B R107, R154 ;  /* 0x0000009aff6b723e */ /* 0x000fe200020006ff */
[C---:B------:R-:W-:Y:S01]  /*5d60*/  FMUL R33, R78.reuse, R37 ;  /* 0x000000254e217220 */ /* 0x040fe20000400000 */
[C---:B------:R-:W-:Y:S01]  /*5d70*/  FMUL R36, R78.reuse, R40 ;  /* 0x000000284e247220 */ /* 0x040fe20000400000 */
[----:B------:R-:W-:Y:S01]  /*5d80*/  F2FP.F16.E4M3.UNPACK_B R109, R154.H1 ;  /* 0x0000009aff6d723e */ /* 0x000fe200030006ff */
[C---:B------:R-:W-:Y:S01]  /*5d90*/  FMUL R37, R78.reuse, R41 ;  /* 0x000000294e257220 */ /* 0x040fe20000400000 */
[----:B------:R-:W-:Y:S02]  /*5da0*/  HADD2.F32 R108, -RZ, R107.H1_H1 ;  /* 0x3000006bff6c7230 */ /* 0x000fe40000004100 */
        /* <DEDUP_REMOVED lines=26> */
[C---:B------:R-:W-:Y:S01]  /*5f50*/  FFMA R3, R81.reuse, R84, R3 ;  /* 0x0000005451037223 */ /* 0x040fe20000000003 */
[C---:B------:R-:W-:Y:S01]  /*5f60*/  FFMA R7, R81.reuse, R86, R7 ;  /* 0x0000005651077223 */ /* 0x040fe20000000007 */
[----:B------:R-:W-:Y:S01]  /*5f70*/  F2FP.F16.E4M3.UNPACK_B R127, R159 ;  /* 0x0000009fff7f723e */ /* 0x000fe200020006ff */
[C---:B------:R-:W-:Y:S01]  /*5f80*/  FFMA R4, R81.reuse, R85, R4 ;  /* 0x0000005551047223 */ /* 0x040fe20000000004 */
[C---:B------:R-:W-:Y:S01]  /*5f90*/  FFMA R5, R81.reuse, R88, R5 ;  /* 0x0000005851057223 */ /* 0x040fe20000000005 */
[----:B------:R-:W-:Y:S01]  /*5fa0*/  F2FP.F16.E4M3.UNPACK_B R129, R159.H1 ;  /* 0x0000009fff81723e */ /* 0x000fe200030006ff */
[----:B------:R-:W-:Y:S01]  /*5fb0*/  FFMA R6, R81, R87, R6 ;  /* 0x0000005751067223 */ /* 0x000fe20000000006 */
[----:B------:R-:W-:Y:S01]  /*5fc0*/  F2FP.SATFINITE.E4M3.F32.PACK_AB_MERGE_C R185, R7, R3, RZ ;  /* 0x0000000307b9723e */ /* 0x000fe200048070ff */
[----:B------:R-:W-:Y:S02]  /*5fd0*/  HADD2.F32 R124, -RZ, R123.H1_H1 ;  /* 0x3000007bff7c7230 */ /* 0x000fe40000004100 */
[----:B------:R-:W-:Y:S01]  /*5fe0*/  FMUL R11, R78, R11 ;  /* 0x0000000b4e0b7220 */ /* 0x000fe20000400000 */
[----:B------:R-:W-:Y:S01]  /*5ff0*/  HADD2.F32 R128, -RZ, R127.H1_H1 ;  /* 0x3000007fff807230 */ /* 0x000fe20000004100 */
[----:B------:R-:W-:Y:S01]  /*6000*/  F2FP.SATFINITE.E4M3.F32.PACK_AB_MERGE_C R184, R2, R0, R185 ;  /* 0x0000000002b8723e */ /* 0x000fe200048070b9 */
[C---:B------:R-:W-:Y:S01]  /*6010*/  FMUL R10, R78.reuse, R14 ;  /* 0x0000000e4e0a7220 */ /* 0x040fe20000400000 */
[C---:B------:R-:W-:Y:S01]  /*6020*/  FFMA R11, R81.reuse, R90, R11 ;  /* 0x0000005a510b7223 */ /* 0x040fe2000000000b */
[C---:B------:R-:W-:Y:S01]  /*6030*/  FFMA R8, R81.reuse, R89, R8 ;  /* 0x0000005951087223 */ /* 0x040fe20000000008 */
[----:B------:R-:W-:Y:S01]  /*6040*/  FFMA R9, R81, R92, R9 ;  /* 0x0000005c51097223 */ /* 0x000fe20000000009 */
[----:B------:R-:W-:Y:S01]  /*6050*/  F2FP.F16.E4M3.UNPACK_B R131, R160 ;  /* 0x000000a0ff83723e */ /* 0x000fe200020006ff */
[----:B------:R-:W-:Y:S01]  /*6060*/  HADD2.F32 R98, -RZ, R97.H1_H1 ;  /* 0x30000061ff627230 */ /* 0x000fe20000004100 */
[----:B------:R-:W-:Y:S01]  /*6070*/  F2FP.SATFINITE.E4M3.F32.PACK_AB_MERGE_C R186, R11, R6, RZ ;  /* 0x000000060bba723e */ /* 0x000fe200048070ff */
[----:B------:R-:W-:Y:S01]  /*6080*/  FFMA R10, R81, R91, R10 ;  /* 0x0000005b510a7223 */ /* 0x000fe2000000000a */
[----:B------:R-:W-:Y:S02]  /*6090*/  HADD2.F32 R97, -RZ, R99.H0_H0 ;  /* 0x20000063ff617230 */ /* 0x000fe40000004100 */
[C---:B------:R-:W-:Y:S01]  /*60a0*/  FMUL R15, R78.reuse, R15 ;  /* 0x0000000f4e0f7220 */ /* 0x040fe20000400000 */
[----:B------:R-:W-:Y:S01]  /*60b0*/  F2FP.SATFINITE.E4M3.F32.PACK_AB_MERGE_C R185, R5, R4, R186 ;  /* 0x0000000405b9723e */ /* 0x000fe200048070ba */
[----:B------:R-:W-:Y:S02]  /*60c0*/  HADD2.F32 R132, -RZ, R131.H1_H1 ;  /* 0x30000083ff847230 */ /* 0x000fe40000004100 */
[C---:B------:R-:W-:Y:S01]  /*60d0*/  FMUL R14, R78.reuse, R18 ;  /* 0x000000124e0e7220 */ /* 0x040fe20000400000 */
[C---:B------:R-:W-:Y:S01]  /*60e0*/  FFMA R15, R81.reuse, R94, R15 ;  /* 0x0000005e510f7223 */ /* 0x040fe2000000000f */
[C---:B------:R-:W-:Y:S01]  /*60f0*/  FFMA R12, R81.reuse, R93, R12 ;  /* 0x0000005d510c7223 */ /* 0x040fe2000000000c */
[----:B------:R-:W-:Y:S01]  /*6100*/  FFMA R13, R81, R96, R13 ;  /* 0x00000060510d7223 */ /* 0x000fe2000000000d */
[----:B------:R-:W-:Y:S01]  /*6110*/  F2FP.F16.E4M3.UNPACK_B R133, R160.H1 ;  /* 0x000000a0ff85723e */ /* 0x000fe200030006ff */
[--C-:B------:R-:W-:Y:S01]  /*6120*/  HADD2.F32 R99, -RZ, R101.reuse.H0_H0 ;  /* 0x20000065ff637230 */ /* 0x100fe20000004100 */
[----:B------:R-:W-:Y:S01]  /*6130*/  F2FP.SATFINITE.E4M3.F32.PACK_AB_MERGE_C R186, R15, R10, RZ ;  /* 0x0000000a0fba723e */ /* 0x000fe200048070ff */
[----:B------:R-:W-:Y:S01]  /*6140*/  FFMA R14, R81, R95, R14 ;  /* 0x0000005f510e7223 */ /* 0x000fe2000000000e */
[C---:B------:R-:W-:Y:S01]  /*6150*/  FMUL R19, R78.reuse, R19 ;  /* 0x000000134e137220 */ /* 0x040fe20000400000 */
[----:B------:R-:W-:Y:S01]  /*6160*/  HADD2.F32 R102, -RZ, R101.H1_H1 ;  /* 0x30000065ff667230 */ /* 0x000fe20000004100 */
[----:B------:R-:W-:Y:S01]  /*6170*/  F2FP.SATFINITE.E4M3.F32.PACK_AB_MERGE_C R186, R9, R8, R186 ;  /* 0x0000000809ba723e */ /* 0x000fe200048070ba */
[----:B------:R-:W-:Y:S02]  /*6180*/  HADD2.F32 R101, -RZ, R103.H0_H0 ;  /* 0x20000067ff657230 */ /* 0x000fe40000004100 */
[C---:B------:R-:W-:Y:S01]  /*6190*/  FFMA R19, R81.reuse, R98, R19 ;  /* 0x0000006251137223 */ /* 0x040fe20000000013 */
[C---:B------:R-:W-:Y:S01]  /*61a0*/  FFMA R16, R81.reuse, R97, R16 ;  /* 0x0000006151107223 */ /* 0x040fe20000000010 */
[----:B------:R-:W-:Y:S01]  /*61b0*/  FFMA R17, R81, R100, R17 ;  /* 0x0000006451117223 */ /* 0x000fe20000000011 */
[C---:B------:R-:W-:Y:S01]  /*61c0*/  FMUL R18, R78.reuse, R22 ;  /* 0x000000164e127220 */ /* 0x040fe20000400000 */
[----:B------:R-:W-:Y:S01]  /*61d0*/  F2FP.F16.E4M3.UNPACK_B R135, R161 ;  /* 0x000000a1ff87723e */ /* 0x000fe200020006ff */
        /* <DEDUP_REMOVED lines=10> */
[----:B------:R1:W-:Y:S01]  /*6280*/  STS.128 [R172+UR49+0x4200], R184 ;  /* 0x004200b8ac007988 */ /* 0x0003e20008000c31 */
[----:B------:R-:W-:Y:S01]  /*6290*/  HADD2.F32 R136, -RZ, R135.H1_H1 ;  /* 0x30000087ff887230 */ /* 0x000fe20000004100 */
[----:B------:R-:W-:Y:S01]  /*62a0*/  F2FP.SATFINITE.E4M3.F32.PACK_AB_MERGE_C R196, R23, R18, RZ ;  /* 0x0000001217c4723e */ /* 0x000fe200048070ff */
[C---:B------:R-:W-:Y:S01]  /*62b0*/  FMUL R22, R78.reuse, R26 ;  /* 0x0000001a4e167220 */ /* 0x040fe20000400000 */
[C---:B------:R-:W-:Y:S01]  /*62c0*/  FMUL R27, R78.reuse, R27 ;  /* 0x0000001b4e1b7220 */ /* 0x040fe20000400000 */
[--C-:B------:R-:W-:Y:S01]  /*62d0*/  HADD2.F32 R107, -RZ, R109.reuse.H0_H0 ;  /* 0x2000006dff6b7230 */ /* 0x100fe20000004100 */
[----:B------:R-:W-:Y:S01]  /*62e0*/  F2FP.SATFINITE.E4M3.F32.PACK_AB_MERGE_C R196, R17, R16, R196 ;  /* 0x0000001011c4723e */ /* 0x000fe200048070c4 */
[C---:B------:R-:W-:Y:S01]  /*62f0*/  FFMA R22, R81.reuse, R103, R22 ;  /* 0x0000006751167223 */ /* 0x040fe20000000016 */
[C---:B------:R-:W-:Y:S01]  /*6300*/  FFMA R27, R81.reuse, R106, R27 ;  /* 0x0000006a511b7223 */ /* 0x040fe2000000001b */
[C---:B------:R-:W-:Y:S01]  /*6310*/  FFMA R24, R81.reuse, R105, R24 ;  /* 0x0000006951187223 */ /* 0x040fe20000000018 */
[----:B------:R-:W-:Y:S01]  /*6320*/  F2FP.F16.E4M3.UNPACK_B R137, R161.H1 ;  /* 0x000000a1ff89723e */ /* 0x000fe200030006ff */
[----:B------:R-:W-:Y:S02]  /*6330*/  HADD2.F32 R110, -RZ, R109.H1_H1 ;  /* 0x3000006dff6e7230 */ /* 0x000fe40000004100 */
[----:B------:R-:W-:Y:S01]  /*6340*/  FFMA R25, R81, R108, R25 ;  /* 0x0000006c51197223 */ /* 0x000fe20000000019 */
[----:B------:R-:W-:Y:S01]  /*6350*/  F2FP.SATFINITE.E4M3.F32.PACK_AB_MERGE_C R197, R27, R22, RZ ;  /* 0x000000161bc5723e */ /* 0x000fe200048070ff */
[----:B------:R-:W-:Y:S02]  /*6360*/  HADD2.F32 R109, -RZ, R111.H0_H0 ;  /* 0x2000006fff6d7230 */ /* 0x000fe40000004100 */
[C---:B------:R-:W-:Y:S01]  /*6370*/  FMUL R26, R78.reuse, R30 ;  /* 0x0000001e4e1a7220 */ /* 0x040fe20000400000 */
[C---:B------:R-:W-:Y:S01]  /*6380*/  FMUL R31, R78.reuse, R31 ;  /* 0x0000001f4e1f7220 */ /* 0x040fe20000400000 */
[--C-:B------:R-:W-:Y:S01]  /*6390*/  HADD2.F32 R111, -RZ, R113.reuse.H0_H0 ;  /* 0x20000071ff6f7230 */ /* 0x100fe20000004100 */
[----:B------:R-:W-:Y:S01]  /*63a0*/  F2FP.SATFINITE.E4M3.F32.PACK_AB_MERGE_C R197, R21, R20, R197 ;  /* 0x0000001415c5723e */ /* 0x000fe200048070c5 */
[C---:B------:R-:W-:Y:S01]  /*63b0*/  FFMA R26, R81.reuse, R107, R26 ;  /* 0x0000006b511a7223 */ /* 0x040fe2000000001a */
[C---:B------:R-:W-:Y:S01]  /*63c0*/  FFMA R31, R81.reuse, R110, R31 ;  /* 0x0000006e511f7223 */ /* 0x040fe2000000001f */
[C---:B------:R-:W-:Y:S01]  /*63d0*/  FFMA R28, R81.reuse, R109, R28 ;  /* 0x0000006d511c7223 */ /* 0x040fe2000000001c */
[----:B------:R-:W-:Y:S01]  /*63e0*/  F2FP.F16.E4M3.UNPACK_B R139, R162 ;  /* 0x000000a2ff8b723e */ /* 0x000fe200020006ff */
[----:B------:R-:W-:Y:S02]  /*63f0*/  HADD2.F32 R114, -RZ, R113.H1_H1 ;  /* 0x30000071ff727230 */ /* 0x000fe40000004100 */
[----:B------:R-:W-:Y:S01]  /*6400*/  FFMA R29, R81, R112, R29 ;  /* 0x00000070511d7223 */ /* 0x000fe2000000001d */
[----:B------:R-:W-:Y:S01]  /*6410*/  F2FP.SATFINITE.E4M3.F32.PACK_AB_MERGE_C R198, R31, R26, RZ ;  /* 0x0000001a1fc6723e */ /* 0x000fe200048070ff */
[----:B------:R-:W-:Y:S02]  /*6420*/  HADD2.F32 R113, -RZ, R115.H0_H0 ;  /* 0x20000073ff717230 */ /* 0x000fe40000004100 */
[C---:B------:R-:W-:Y:S01]  /*6430*/  FMUL R30, R78.reuse, R34 ;  /* 0x000000224e1e7220 */ /* 0x040fe20000400000 */
[----:B------:R-:W-:Y:S01]  /*6440*/  HADD2.F32 R140, -RZ, R139.H1_H1 ;  /* 0x3000008bff8c7230 */ /* 0x000fe20000004100 */
[----:B------:R-:W-:Y:S01]  /*6450*/  F2FP.SATFINITE.E4M3.F32.PACK_AB_MERGE_C R198, R25, R24, R198 ;  /* 0x0000001819c6723e */ /* 0x000fe200048070c6 */
[C---:B------:R-:W-:Y:S01]  /*6460*/  FMUL R35, R78.reuse, R35 ;  /* 0x000000234e237220 */ /* 0x040fe20000400000 */
[--C-:B------:R-:W-:Y:S02]  /*6470*/  HADD2.F32 R115, -RZ, R117.reuse.H0_H0 ;  /* 0x20000075ff737230 */ /* 0x100fe40000004100 */
[C---:B------:R-:W-:Y:S01]  /*6480*/  FFMA R30, R81.reuse, R111, R30 ;  /* 0x0000006f511e7223 */ /* 0x040fe2000000001e */
[----:B------:R-:W-:Y:S02]  /*6490*/  HADD2.F32 R118, -RZ, R117.H1_H1 ;  /* 0x30000075ff767230 */ /* 0x000fe40000004100 */
[C---:B------:R-:W-:Y:S01]  /*64a0*/  FFMA R35, R81.reuse, R114, R35 ;  /* 0x0000007251237223 */ /* 0x040fe20000000023 */
[C---:B------:R-:W-:Y:S01]  /*64b0*/  FFMA R32, R81.reuse, R113, R32 ;  /* 0x0000007151207223 */ /* 0x040fe20000000020 */
[----:B------:R-:W-:Y:S01]  /*64c0*/  F2FP.F16.E4M3.UNPACK_B R141, R162.H1 ;  /* 0x000000a2ff8d723e */ /* 0x000fe200030006ff */
[----:B------:R-:W-:Y:S01]  /*64d0*/  FFMA R33, R81, R116, R33 ;  /* 0x0000007451217223 */ /* 0x000fe20000000021 */
[----:B------:R-:W-:Y:S01]  /*64e0*/  HADD2.F32 R117, -RZ, R119.H0_H0 ;  /* 0x20000077ff757230 */ /* 0x000fe20000004100 */
        /* <DEDUP_REMOVED lines=9> */
[----:B------:R1:W-:Y:S01]  /*6580*/  STS.128 [R204+0x4010], R196 ;  /* 0x004010c4cc007388 */ /* 0x0003e20000000c00 */
[----:B------:R-:W-:Y:S01]  /*6590*/  FFMA R37, R81, R120, R37 ;  /* 0x0000007851257223 */ /* 0x000fe20000000025 */
[----:B------:R-:W-:Y:S01]  /*65a0*/  F2FP.SATFINITE.E4M3.F32.PACK_AB_MERGE_C R200, R39, R34, RZ ;  /* 0x0000002227c8723e */ /* 0x000fe200048070ff */
[----:B------:R-:W-:Y:S02]  /*65b0*/  HADD2.F32 R122, -RZ, R121.H1_H1 ;  /* 0x30000079ff7a7230 */ /* 0x000fe40000004100 */
[C---:B------:R-:W-:Y:S01]  /*65c0*/  FMUL R38, R78.reuse, R42 ;  /* 0x0000002a4e267220 */ /* 0x040fe20000400000 */
[----:B------:R-:W-:Y:S01]  /*65d0*/  HADD2.F32 R121, -RZ, R123.H0_H0 ;  /* 0x2000007bff797230 */ /* 0x000fe20000004100 */
[----:B------:R-:W-:Y:S01]  /*65e0*/  F2FP.SATFINITE.E4M3.F32.PACK_AB_MERGE_C R200, R33, R32, R200 ;  /* 0x0000002021c8723e */ /* 0x000fe200048070c8 */
[----:B------:R-:W-:Y:S02]  /*65f0*/  HADD2.F32 R144, -RZ, R143.H1_H1 ;  /* 0x3000008fff907230 */ /* 0x000fe40000004100 */
[C---:B------:R-:W-:Y:S01]  /*6600*/  FFMA R38, R81.reuse, R119, R38 ;  /* 0x0000007751267223 */ /* 0x040fe20000000026 */
[C---:B------:R-:W-:Y:S01]  /*6610*/  FMUL R43, R78.reuse, R43 ;  /* 0x0000002b4e2b7220 */ /* 0x040fe20000400000 */
[--C-:B------:R-:W-:Y:S02]  /*6620*/  HADD2.F32 R123, -RZ, R125.reuse.H0_H0 ;  /* 0x2000007dff7b7230 */ /* 0x100fe40000004100 */
[C---:B------:R-:W-:Y:S01]  /*6630*/  FMUL R42, R78.reuse, R46 ;  /* 0x0000002e4e2a7220 */ /* 0x040fe20000400000 */
[----:B------:R-:W-:Y:S02]  /*6640*/  HADD2.F32 R126, -RZ, R125.H1_H1 ;  /* 0x3000007dff7e7230 */ /* 0x000fe40000004100 */
[C---:B------:R-:W-:Y:S01]  /*6650*/  FFMA R43, R81.reuse, R122, R43 ;  /* 0x0000007a512b7223 */ /* 0x040fe2000000002b */
[----:B------:R-:W-:Y:S01]  /*6660*/  F2FP.F16.E4M3.UNPACK_B R145, R163.H1 ;  /* 0x000000a3ff91723e */ /* 0x000fe200030006ff */
[C---:B------:R-:W-:Y:S01]  /*6670*/  FFMA R40, R81.reuse, R121, R40 ;  /* 0x0000007951287223 */ /* 0x040fe20000000028 */
[----:B------:R-:W-:Y:S01]  /*6680*/  FFMA R41, R81, R124, R41 ;  /* 0x0000007c51297223 */ /* 0x000fe20000000029 */
[----:B------:R-:W-:Y:S01]  /*6690*/  ISETP.NE.AND P0, PT, R193, RZ, PT ;  /* 0x000000ffc100720c */ /* 0x000fe20003f05270 */
[----:B------:R-:W-:Y:S01]  /*66a0*/  HADD2.F32 R125, -RZ, R127.H0_H0 ;  /* 0x2000007fff7d7230 */ /* 0x000fe20000004100 */
[----:B------:R-:W-:Y:S01]  /*66b0*/  F2FP.SATFINITE.E4M3.F32.PACK_AB_MERGE_C R201, R43, R38, RZ ;  /* 0x000000262bc9723e */ /* 0x000fe200048070ff */
[----:B------:R-:W-:Y:S01]  /*66c0*/  FFMA R42, R81, R123, R42 ;  /* 0x0000007b512a7223 */ /* 0x000fe2000000002a */
[C---:B------:R-:W-:Y:S01]  /*66d0*/  FMUL R47, R78.reuse, R47 ;  /* 0x0000002f4e2f7220 */ /* 0x040fe20000400000 */
[--C-:B------:R-:W-:Y:S01]  /*66e0*/  HADD2.F32 R127, -RZ, R129.reuse.H0_H0 ;  /* 0x20000081ff7f7230 */ /* 0x100fe20000004100 */
[----:B------:R-:W-:Y:S01]  /*66f0*/  F2FP.SATFINITE.E4M3.F32.PACK_AB_MERGE_C R201, R37, R36, R201 ;  /* 0x0000002425c9723e */ /* 0x000fe200048070c9 */
[----:B------:R-:W-:Y:S02]  /*6700*/  HADD2.F32 R130, -RZ, R129.H1_H1 ;  /* 0x30000081ff827230 */ /* 0x000fe40000004100 */
[C---:B------:R-:W-:Y:S01]  /*6710*/  FFMA R47, R81.reuse, R126, R47 ;  /* 0x0000007e512f7223 */ /* 0x040fe2000000002f */
[C---:B------:R-:W-:Y:S01]  /*6720*/  FFMA R44, R81.reuse, R125, R44 ;  /* 0x0000007d512c7223 */ /* 0x040fe2000000002c */
[C---:B------:R-:W-:Y:S01]  /*6730*/  FFMA R45, R81.reuse, R128, R45 ;  /* 0x00000080512d7223 */ /* 0x040fe2000000002d */
[----:B------:R-:W-:Y:S02]  /*6740*/  HADD2.F32 R129, -RZ, R131.H0_H0 ;  /* 0x20000083ff817230 */ /* 0x000fe40000004100 */
[C---:B------:R-:W-:Y:S01]  /*6750*/  FMUL R46, R78.reuse, R50 ;  /* 0x000000324e2e7220 */ /* 0x040fe20000400000 */
[C---:B------:R-:W-:Y:S01]  /*6760*/  FMUL R51, R78.reuse, R51 ;  /* 0x000000334e337220 */ /* 0x040fe20000400000 */
[--C-:B------:R-:W-:Y:S02]  /*6770*/  HADD2.F32 R131, -RZ, R133.reuse.H0_H0 ;  /* 0x20000085ff837230 */ /* 0x100fe40000004100 */
[C---:B------:R-:W-:Y:S01]  /*6780*/  FMUL R50, R78.reuse, R54 ;  /* 0x000000364e327220 */ /* 0x040fe20000400000 */
[C---:B------:R-:W-:Y:S01]  /*6790*/  FFMA R46, R81.reuse, R127, R46 ;  /* 0x0000007f512e7223 */ /* 0x040fe2000000002e */
[----:B------:R-:W-:Y:S02]  /*67a0*/  HADD2.F32 R134, -RZ, R133.H1_H1 ;  /* 0x30000085ff867230 */ /* 0x000fe40000004100 */
[C---:B------:R-:W-:Y:S01]  /*67b0*/  FFMA R51, R81.reuse, R130, R51 ;  /* 0x0000008251337223 */ /* 0x040fe20000000033 */
[----:B------:R-:W-:Y:S02]  /*67c0*/  HADD2.F32 R133, -RZ, R135.H0_H0 ;  /* 0x20000087ff857230 */ /* 0x000fe40000004100 */
[C---:B------:R-:W-:Y:S01]  /*67d0*/  FMUL R55, R78.reuse, R55 ;  /* 0x000000374e377220 */ /* 0x040fe20000400000 */
[C---:B------:R-:W-:Y:S01]  /*67e0*/  FFMA R48, R81.reuse, R129, R48 ;  /* 0x0000008151307223 */ /* 0x040fe20000000030 */
[C---:B------:R-:W-:Y:S01]  /*67f0*/  FFMA R49, R81.reuse, R132, R49 ;  /* 0x0000008451317223 */ /* 0x040fe20000000031 */
[--C-:B------:R-:W-:Y:S02]  /*6800*/  HADD2.F32 R135, -RZ, R137.reuse.H0_H0 ;  /* 0x20000089ff877230 */ /* 0x100fe40000004100 */
[C---:B------:R-:W-:Y:S01]  /*6810*/  FFMA R50, R81.reuse, R131, R50 ;  /* 0x0000008351327223 */ /* 0x040fe20000000032 */
[----:B------:R-:W-:Y:S02]  /*6820*/  HADD2.F32 R138, -RZ, R137.H1_H1 ;  /* 0x30000089ff8a7230 */ /* 0x000fe40000004100 */
[C---:B------:R-:W-:Y:S01]  /*6830*/  FMUL R54, R78.reuse, R58 ;  /* 0x0000003a4e367220 */ /* 0x040fe20000400000 */
[----:B------:R-:W-:Y:S02]  /*6840*/  HADD2.F32 R137, -RZ, R139.H0_H0 ;  /* 0x2000008bff897230 */ /* 0x000fe40000004100 */
[C---:B------:R-:W-:Y:S01]  /*6850*/  FFMA R55, R81.reuse, R134, R55 ;  /* 0x0000008651377223 */ /* 0x040fe20000000037 */
        /* <DEDUP_REMOVED lines=16> */
[----:B------:R-:W-:Y:S01]  /*6960*/  FFMA R63, R81, R142, R63 ;  /* 0x0000008e513f7223 */ /* 0x000fe2000000003f */
[----:B------:R-:W-:Y:S01]  /*6970*/  FMUL R67, R78, R67 ;  /* 0x000000434e437220 */ /* 0x000fe20000400000 */
[----:B------:R-:W-:Y:S01]  /*6980*/  F2FP.SATFINITE.E4M3.F32.PACK_AB_MERGE_C R202, R47, R42, RZ ;  /* 0x0000002a2fca723e */ /* 0x000fe200048070ff */
[----:B------:R-:W-:Y:S01]  /*6990*/  FFMA R60, R81, R141, R60 ;  /* 0x0000008d513c7223 */ /* 0x000fe2000000003c */
[----:B------:R-:W-:Y:S01]  /*69a0*/  F2FP.SATFINITE.E4M3.F32.PACK_AB_MERGE_C R203, R51, R46, RZ ;  /* 0x0000002e33cb723e */ /* 0x000fe200048070ff */
[C---:B------:R-:W-:Y:S01]  /*69b0*/  FFMA R61, R81.reuse, R144, R61 ;  /* 0x00000090513d7223 */ /* 0x040fe2000000003d */
[C---:B------:R-:W-:Y:S01]  /*69c0*/  FFMA R62, R81.reuse, R143, R62 ;  /* 0x0000008f513e7223 */ /* 0x040fe2000000003e */
[----:B------:R-:W-:Y:S01]  /*69d0*/  FFMA R67, R81, R146, R67 ;  /* 0x0000009251437223 */ /* 0x000fe20000000043 */
[----:B------:R-:W-:Y:S02]  /*69e0*/  F2FP.SATFINITE.E4M3.F32.PACK_AB_MERGE_C R202, R41, R40, R202 ;  /* 0x0000002829ca723e */ /* 0x000fe400048070ca */
[----:B------:R-:W-:Y:S02]  /*69f0*/  F2FP.SATFINITE.E4M3.F32.PACK_AB_MERGE_C R203, R45, R44, R203 ;  /* 0x0000002c2dcb723e */ /* 0x000fe400048070cb */
[----:B------:R-:W-:Y:S02]  /*6a00*/  F2FP.SATFINITE.E4M3.F32.PACK_AB_MERGE_C R212, R55, R50, RZ ;  /* 0x0000003237d4723e */ /* 0x000fe400048070ff */
[----:B------:R-:W-:Y:S01]  /*6a10*/  F2FP.SATFINITE.E4M3.F32.PACK_AB_MERGE_C R213, R59, R54, RZ ;  /* 0x000000363bd5723e */ /* 0x000fe200048070ff */
[----:B------:R1:W-:Y:S01]  /*6a20*/  STS.128 [R206+0x4020], R200 ;  /* 0x004020c8ce007388 */ /* 0x0003e20000000c00 */
[----:B------:R-:W-:Y:S02]  /*6a30*/  F2FP.SATFINITE.E4M3.F32.PACK_AB_MERGE_C R214, R63, R58, RZ ;  /* 0x0000003a3fd6723e */ /* 0x000fe400048070ff */
[----:B------:R-:W-:Y:S02]  /*6a40*/  F2FP.SATFINITE.E4M3.F32.PACK_AB_MERGE_C R215, R67, R62, RZ ;  /* 0x0000003e43d7723e */ /* 0x000fe400048070ff */
[----:B------:R-:W-:Y:S02]  /*6a50*/  F2FP.SATFINITE.E4M3.F32.PACK_AB_MERGE_C R212, R49, R48, R212 ;  /* 0x0000003031d4723e */ /* 0x000fe400048070d4 */
[----:B------:R-:W-:Y:S02]  /*6a60*/  F2FP.SATFINITE.E4M3.F32.PACK_AB_MERGE_C R213, R53, R52, R213 ;  /* 0x0000003435d5723e */ /* 0x000fe400048070d5 */
[----:B------:R-:W-:Y:S02]  /*6a70*/  F2FP.SATFINITE.E4M3.F32.PACK_AB_MERGE_C R214, R57, R56, R214 ;  /* 0x0000003839d6723e */ /* 0x000fe400048070d6 */
[----:B------:R-:W-:Y:S02]  /*6a80*/  F2FP.SATFINITE.E4M3.F32.PACK_AB_MERGE_C R215, R61, R60, R215 ;  /* 0x0000003c3dd7723e */ /* 0x000fe400048070d7 */
[----:B------:R-:W-:Y:S02]  /*6a90*/  LEA R210, R181, UR49, 0x3 ;  /* 0x00000031b5d27c11 */ /* 0x000fe4000f8e18ff */
[----:B------:R-:W-:Y:S01]  /*6aa0*/  @P6 SHF.L.U32 R221, R180, 0x1f, RZ ;  /* 0x0000001fb4dd6819 */ /* 0x000fe200000006ff */
[----:B------:R1:W-:Y:S01]  /*6ab0*/  STS.128 [R205+0x4010], R212 ;  /* 0x004010d4cd007388 */ /* 0x0003e20000000c00 */
[----:B------:R-:W-:Y:S01]  /*6ac0*/  @!PT LDS RZ, [RZ] ;  /* 0x00000000fffff984 */ /* 0x000fe20000000800 */
[----:B------:R-:W-:Y:S01]  /*6ad0*/  @!PT LDS RZ, [RZ] ;  /* 0x00000000fffff984 */ /* 0x000fe20000000800 */
[----:B------:R-:W-:Y:S01]  /*6ae0*/  @!PT LDS RZ, [RZ] ;  /* 0x00000000fffff984 */ /* 0x000fe20000000800 */
[----:B------:R-:W-:Y:S01]  /*6af0*/  @!PT LDS RZ, [RZ] ;  /* 0x00000000fffff984 */ /* 0x000fe20000000800 */
[----:B------:R2:W-:Y:S07]  /*6b00*/  MEMBAR.ALL.CTA ;  /* 0x0000000000007992 */ /* 0x0005ee0000008000 */
[----:B--2---:R-:W2:Y:S02]  /*6b10*/  FENCE.VIEW.ASYNC.S ;  /* 0x00000000000073c6 */ /* 0x004ea40000000000 */
[----:B--2---:R-:W-:Y:S06]  /*6b20*/  BAR.SYNC.DEFER_BLOCKING 0x1, 0x80 ;  /* 0x0042000000007b1d */ /* 0x004fec0000010000 */
[----:B------:R-:W-:Y:S05]  /*6b30*/  @P0 BRA `(.L_x_97) ;  /* 0x0000000000280947 */ /* 0x000fea0003800000 */
[----:B------:R-:W-:Y:S02]  /*6b40*/  UIADD3 UR4, UPT, UPT, UR49, 0x4200, URZ ;  /* 0x0000420031047890 */ /* 0x000fe4000fffe0ff */
[----:B------:R-:W-:Y:S01]  /*6b50*/  UIADD3 UR6, UP0, UPT, UR52, 0x680, URZ ;  /* 0x0000068034067890 */ /* 0x000fe2000ff1e0ff */
[----:B------:R-:W-:Y:S03]  /*6b60*/  UMOV UR43, UR36 ;  /* 0x00000024002b7c82 */ /* 0x000fe60008000000 */
[----:B------:R-:W-:Y:S01]  /*6b70*/  MOV R192, UR4 ;  /* 0x0000000400c07c02 */ /* 0x000fe20008000f00 */
[----:B------:R-:W-:Y:S03]  /*6b80*/  UIADD3.X UR7, UPT, UPT, URZ, UR53, URZ, UP0, !UPT ;  /* 0x00000035ff077290 */ /* 0x000fe600087fe4ff */
[----:B------:R-:W-:Y:S11]  /*6b90*/  R2UR UR40, R192 ;  /* 0x00000000c02872ca */ /* 0x000ff600000e0000 */
[----:B------:R-:W-:Y:S02]  /*6ba0*/  @!UPT UIADD3 URZ, UPT, UPT, URZ, URZ, URZ ;  /* 0x000000fffffff290 */ /* 0x000fe4000fffe0ff */
[----:B------:R2:W-:Y:S01]  /*6bb0*/  UTMASTG.3D [UR40], [UR6] ;  /* 0x00000028060073b5 */ /* 0x0005e20008010000 */
[----:B------:R0:W-:Y:S01]  /*6bc0*/  UTMACMDFLUSH ;  /* 0x00000000000079b7 */ /* 0x0001e20000000000 */
[----:B--2---:R-:W-:Y:S04]  /*6bd0*/  DEPBAR.LE SB0, 0x1 ;  /* 0x000080400000791a */ /* 0x004fe80000000000 */
.L_x_97:
[----:B------:R-:W-:Y:S05]  /*6be0*/  BSYNC.RECONVERGENT B0 ;  /* 0x0000000000007941 */ /* 0x000fea0003800200 */
.L_x_96:
[----:B------:R-:W-:Y:S06]  /*6bf0*/  BAR.SYNC.DEFER_BLOCKING 0x1, 0x80 ;  /* 0x0042000000007b1d */ /* 0x000fec0000010000 */
[----:B------:R-:W2:Y:S01]  /*6c00*/  @P6 SYNCS.PHASECHK.TRANS64.TRYWAIT P0, [R210+URZ+0x50], R221 ;  /* 0x000050ddd20065a7 */ /* 0x000ea200080011ff */
[----:B------:R-:W-:Y:S01]  /*6c10*/  BSSY B1, `(.L_x_98) ;  /* 0x0000023000017945 */ /* 0x000fe20003800000 */
[----:B--2---:R-:W-:Y:S03]  /*6c20*/  @P6 SEL R208, RZ, 0x1, !P0 ;  /* 0x00000001ffd06807 */ /* 0x004fe60004000000 */
[----:B------:R-:W-:Y:S05]  /*6c30*/  @!P6 BRA `(.L_x_99) ;  /* 0x000000000080e947 */ /* 0x000fea0003800000 */
[----:B------:R-:W-:Y:S01]  /*6c40*/  ISETP.NE.AND P1, PT, R209, RZ, PT ;  /* 0x000000ffd100720c */ /* 0x000fe20003f25270 */
[----:B------:R-:W-:Y:S01]  /*6c50*/  BSSY B0, `(.L_x_100) ;  /* 0x000000a000007945 */ /* 0x000fe20003800000 */
[----:B------:R-:W-:Y:S11]  /*6c60*/  ISETP.NE.AND P0, PT, R208, RZ, PT ;  /* 0x000000ffd000720c */ /* 0x000ff60003f05270 */
[----:B------:R-:W-:Y:S04]  /*6c70*/  @P1 IMAD R0, R181, 0x2000, R190 ;  /* 0x00002000b5001824 */ /* 0x000fe800078e02be */
[C---:B------:R-:W-:Y:S01]  /*6c80*/  @P1 IMAD.IADD R2, R0.reuse, 0x1, R211 ;  /* 0x0000000100021824 */ /* 0x040fe200078e02d3 */
[----:B------:R-:W-:Y:S03]  /*6c90*/  @P1 IADD3 R219, PT, PT, R0, R219, RZ ;  /* 0x000000db00db1210 */ /* 0x000fe60007ffe0ff */
[----:B------:R-:W-:Y:S01]  /*6ca0*/  @P1 IMAD.IADD R217, R217, 0x1, R2 ;  /* 0x00000001d9d91824 */ /* 0x000fe200078e0202 */
[----:B------:R-:W-:Y:S06]  /*6cb0*/  @P0 BRA `(.L_x_101) ;  /* 0x00000000000c0947 */ /* 0x000fec0003800000 */
[----:B------:R-:W-:Y:S04]  /*6cc0*/  SHF.L.U32 R3, R180, 0x1f, RZ ;  /* 0x0000001fb4037819 */ /* 0x000fe800000006ff */
[----:B------:R-:W2:Y:S02]  /*6cd0*/  SYNCS.PHASECHK.TRANS64.TRYWAIT P0, [R210+URZ+0x50], R3 ;  /* 0x00005003d20075a7 */ /* 0x000ea400080011ff */
[----:B--2---:R-:W-:Y:S05]  /*6ce0*/  @!P0 BRA `(.L_x_102) ;  /* 0x0000001c00d08947 */ /* 0x004fea0003800000 */
.L_x_101:
[----:B------:R-:W-:Y:S05]  /*6cf0*/  BSYNC B0 ;  /* 0x0000000000007941 */ /* 0x000fea0003800000 */
.L_x_100:
[----:B------:R-:W-:Y:S01]  /*6d00*/  ISETP.NE.AND P0, PT, R209, RZ, PT ;  /* 0x000000ffd100720c */ /* 0x000fe20003f05270 */
[----:B--2---:R-:W-:Y:S02]  /*6d10*/  VIADD R210, R210, 0x60 ;  /* 0x00000060d2d27836 */ /* 0x004fe40000000000 */
[----:B------:R-:W-:Y:S02]  /*6d20*/  IMAD.U32 R3, RZ, RZ, UR37 ;  /* 0x00000025ff037e24 */ /* 0x000fe4000f8e00ff */
[----:B------:R-:W-:Y:S03]  /*6d30*/  VIADD R181, R181, 0x1 ;  /* 0x00000001b5b57836 */ /* 0x000fe60000000000 */
[----:B------:R-:W-:Y:S05]  /*6d40*/  PRMT R3, R3, 0x654, R210 ;  /* 0x0000065403037816 */ /* 0x000fea00000000d2 */
[----:B------:R2:W3:Y:S04]  /*6d50*/  @P0 LDS.128 R148, [R0] ;  /* 0x0000000000940984 */ /* 0x0004e80000000c00 */
[----:B------:R2:W4:Y:S04]  /*6d60*/  @P0 LDS.128 R152, [R2+0x10] ;  /* 0x0000100002980984 */ /* 0x0005280000000c00 */
        /* <DEDUP_REMOVED lines=9> */
[----:B------:R-:W-:Y:S01]  /*6e00*/  SEL R181, R181, RZ, P0 ;  /* 0x000000ffb5b57207 */ /* 0x000fe20000000000 */
[----:B-----5:R5:W-:Y:S02]  /*6e10*/  SYNCS.ARRIVE.TRANS64.RED.A1T0 RZ, [R3+URZ], RZ ;  /* 0x000000ff03ff79a7 */ /* 0x020be400081004ff */
[----:B-----5:R-:W-:Y:S04]  /*6e20*/  SEL R3, RZ, 0x1, P0 ;  /* 0x00000001ff037807 */ /* 0x020fe80000000000 */
[----:B--234-:R-:W-:Y:S02]  /*6e30*/  LOP3.LUT R180, R180, R3, RZ, 0x3c, !PT ;  /* 0x00000003b4b47212 */ /* 0x01cfe400078e3cff */
.L_x_99:
[----:B------:R-:W-:Y:S05]  /*6e40*/  BSYNC B1 ;  /* 0x0000000000017941 */ /* 0x000fea0003800000 */
.L_x_98:
[----:B------:R-:W-:Y:S05]  /*6e50*/  VIADD R0, R80, 0x40 ;  /* 0x0000004050007836 */ /* 0x000fea0000000000 */
[----:B------:R-:W-:Y:S04]  /*6e60*/  SHF.R.U32.HI R0, RZ, 0x15, R0 ;  /* 0x00000015ff007819 */ /* 0x000fe80000011600 */
[----:B------:R-:W-:Y:S11]  /*6e70*/  LOP3.LUT P0, RZ, R0, 0x3, R173, 0x48, !PT ;  /* 0x0000000300ff7812 */ /* 0x000ff600078048ad */
[----:B------:R-:W-:Y:S02]  /*6e80*/  @!UPT UIADD3 URZ, UPT, UPT, URZ, URZ, URZ ;  /* 0x000000fffffff290 */ /* 0x000fe4000fffe0ff */
[----:B------:R-:W-:Y:S05]  /*6e90*/  @!P0 BRA `(.L_x_103) ;  /* 0x0000000000408947 */ /* 0x000fea0003800000 */
[----:B------:R-:W2:Y:S01]  /*6ea0*/  LDCU.64 UR8, c[0x4][0x70] ;  /* 0x01000e00ff0877ac */ /* 0x000ea20008000a00 */
[----:B------:R-:W-:Y:S01]  /*6eb0*/  MOV R3, 0x0 ;  /* 0x0000000000037802 */ /* 0x000fe20000000f00 */
[----:B------:R-:W-:Y:S02]  /*6ec0*/  HFMA2 R12, -RZ, RZ, 0, 5.9604644775390625e-08 ;  /* 0x00000001ff0c7431 */ /* 0x000fe400000001ff */
[----:B------:R-:W-:Y:S02]  /*6ed0*/  IMAD.MOV.U32 R8, RZ, RZ, 0x192 ;  /* 0x00000192ff087424 */ /* 0x000fe400078e00ff */
[----:B------:R-:W-:Y:S01]  /*6ee0*/  IMAD.MOV.U32 R13, RZ, RZ, RZ ;  /* 0x000000ffff0d7224 */ /* 0x000fe200078e00ff */
[----:B------:R-:W3:Y:S01]  /*6ef0*/  LDCU.64 UR6, c[0x4][0x78] ;  /* 0x01000f00ff0677ac */ /* 0x000ee20008000a00 */
[----:B------:R-:W4:Y:S01]  /*6f00*/  LDC.64 R2, c[0x4][R3] ;  /* 0x0100000003027b82 */ /* 0x000f220000000a00 */
[----:B------:R-:W5:Y:S01]  /*6f10*/  LDCU.64 UR4, c[0x4][0x10] ;  /* 0x01000200ff0477ac */ /* 0x000f620008000a00 */
[----:B--2---:R-:W-:Y:S01]  /*6f20*/  MOV R5, UR9 ;  /* 0x0000000900057c02 */ /* 0x004fe20008000f00 */
[----:B------:R-:W-:Y:S01]  /*6f30*/  IMAD.U32 R4, RZ, RZ, UR8 ;  /* 0x00000008ff047e24 */ /* 0x000fe2000f8e00ff */
[----:B---3--:R-:W-:Y:S01]  /*6f40*/  MOV R7, UR7 ;  /* 0x0000000700077c02 */ /* 0x008fe20008000f00 */
[----:B------:R-:W-:Y:S01]  /*6f50*/  IMAD.U32 R6, RZ, RZ, UR6 ;  /* 0x00000006ff067e24 */ /* 0x000fe2000f8e00ff */
[----:B-----5:R-:W-:Y:S01]  /*6f60*/  MOV R11, UR5 ;  /* 0x00000005000b7c02 */ /* 0x020fe20008000f00 */
[----:B------:R-:W-:Y:S02]  /*6f70*/  IMAD.U32 R10, RZ, RZ, UR4 ;  /* 0x00000004ff0a7e24 */ /* 0x000fe4000f8e00ff */
[----:B------:R-:W-:Y:S07]  /*6f80*/  LEPC R20, `(.L_x_103) ;  /* 0x000000001014794e */ /* 0x000fee0000000000 */
[----:B-1--4-:R-:W-:Y:S05]  /*6f90*/  CALL.ABS.NOINC R2 ;  /* 0x0000000002007343 */ /* 0x012fea0003c00000 */
.L_x_103:
[----:B------:R-:W-:Y:S01]  /*6fa0*/  ISETP.NE.AND P0, PT, R193, RZ, PT ;  /* 0x000000ffc100720c */ /* 0x000fe20003f05270 */
[----:B------:R-:W-:Y:S05]  /*6fb0*/  WARPSYNC.ALL ;  /* 0x0000000000007948 */ /* 0x000fea0003800000 */
[----:B------:R-:W-:Y:S01]  /*6fc0*/  R2UR UR4, R80 ;  /* 0x00000000500472ca */ /* 0x000fe200000e0000 */
[----:B------:R-:W-:Y:S01]  /*6fd0*/  BSSY.RECONVERGENT B0, `(.L_x_104) ;  /* 0x000011d000007945 */ /* 0x000fe20003800200 */
[----:B------:R-:W-:Y:S02]  /*6fe0*/  F2FP.F16.E4M3.UNPACK_B R11, R149 ;  /* 0x00000095ff0b723e */ /* 0x000fe400020006ff */
[----:B------:R-:W-:Y:S02]  /*6ff0*/  F2FP.F16.E4M3.UNPACK_B R10, R150 ;  /* 0x00000096ff0a723e */ /* 0x000fe400020006ff */
[----:B------:R-:W-:Y:S01]  /*7000*/  F2FP.F16.E4M3.UNPACK_B R9, R151 ;  /* 0x00000097ff09723e */ /* 0x000fe200020006ff */
[--C-:B------:R-:W-:Y:S01]  /*7010*/  HADD2.F32 R83, -RZ, R11.reuse.H0_H0 ;  /* 0x2000000bff537230 */ /* 0x100fe20000004100 */
[----:B------:R-:W-:Y:S01]  /*7020*/  F2FP.F16.E4M3.UNPACK_B R8, R152 ;  /* 0x00000098ff08723e */ /* 0x000fe200020006ff */
[----:B------:R-:W-:Y:S01]  /*7030*/  HADD2.F32 R84, -RZ, R11.H1_H1 ;  /* 0x3000000bff547230 */ /* 0x000fe20000004100 */
[----:B------:R-:W-:Y:S01]  /*7040*/  F2FP.F16.E4M3.UNPACK_B R7, R153 ;  /* 0x00000099ff07723e */ /* 0x000fe200020006ff */
[--C-:B------:R-:W-:Y:S01]  /*7050*/  HADD2.F32 R87, -RZ, R10.reuse.H0_H0 ;  /* 0x2000000aff577230 */ /* 0x100fe20000004100 */
[----:B------:R-:W-:Y:S01]  /*7060*/  F2FP.F16.E4M3.UNPACK_B R6, R154 ;  /* 0x0000009aff06723e */ /* 0x000fe200020006ff */
[----:B------:R-:W-:Y:S01]  /*7070*/  HADD2.F32 R88, -RZ, R10.H1_H1 ;  /* 0x3000000aff587230 */ /* 0x000fe20000004100 */
[----:B------:R-:W-:Y:S01]  /*7080*/  F2FP.F16.E4M3.UNPACK_B R5, R155 ;  /* 0x0000009bff05723e */ /* 0x000fe200020006ff */
[--C-:B------:R-:W-:Y:S01]  /*7090*/  HADD2.F32 R91, -RZ, R9.reuse.H0_H0 ;  /* 0x20000009ff5b7230 */ /* 0x100fe20000004100 */
[----:B-1----:R-:W-:Y:S01]  /*70a0*/  F2FP.F16.E4M3.UNPACK_B R4, R156 ;  /* 0x0000009cff04723e */ /* 0x002fe200020006ff */
[----:B------:R-:W-:Y:S01]  /*70b0*/  HADD2.F32 R92, -RZ, R9.H1_H1 ;  /* 0x30000009ff5c7230 */ /* 0x000fe20000004100 */
[-C--:B------:R-:W-:Y:S01]  /*70c0*/  F2FP.F16.E4M3.UNPACK_B R2, R148.reuse ;  /* 0x00000094ff02723e */ /* 0x080fe200020006ff */
[--C-:B------:R-:W-:Y:S01]  /*70d0*/  HADD2.F32 R95, -RZ, R8.reuse.H0_H0 ;  /* 0x20000008ff5f7230 */ /* 0x100fe20000004100 */
[----:B------:R-:W-:Y:S01]  /*70e0*/  F2FP.F16.E4M3.UNPACK_B R148, R148.H1 ;  /* 0x00000094ff94723e */ /* 0x000fe200030006ff */
[----:B------:R-:W-:Y:S01]  /*70f0*/  HADD2.F32 R97, -RZ, R8.H1_H1 ;  /* 0x30000008ff617230 */ /* 0x000fe20000004100 */
[----:B------:R-:W-:Y:S01]  /*7100*/  F2FP.F16.E4M3.UNPACK_B R149, R149.H1 ;  /* 0x00000095ff95723e */ /* 0x000fe200030006ff */
[--C-:B------:R-:W-:Y:S01]  /*7110*/  HADD2.F32 R98, -RZ, R7.reuse.H0_H0 ;  /* 0x20000007ff627230 */ /* 0x100fe20000004100 */
[----:B------:R-:W-:Y:S01]  /*7120*/  F2FP.F16.E4M3.UNPACK_B R150, R150.H1 ;  /* 0x00000096ff96723e */ /* 0x000fe200030006ff */
[----:B------:R-:W-:Y:S01]  /*7130*/  HADD2.F32 R101, -RZ, R7.H1_H1 ;  /* 0x30000007ff657230 */ /* 0x000fe20000004100 */
[----:B------:R-:W-:Y:S01]  /*7140*/  F2FP.F16.E4M3.UNPACK_B R151, R151.H1 ;  /* 0x00000097ff97723e */ /* 0x000fe200030006ff */
[--C-:B------:R-:W-:Y:S01]  /*7150*/  HADD2.F32 R102, -RZ, R6.reuse.H0_H0 ;  /* 0x20000006ff667230 */ /* 0x100fe20000004100 */
[----:B------:R-:W-:Y:S01]  /*7160*/  F2FP.F16.E4M3.UNPACK_B R138, R163 ;  /* 0x000000a3ff8a723e */ /* 0x000fe200020006ff */
[----:B------:R-:W-:Y:S01]  /*7170*/  HADD2.F32 R105, -RZ, R6.H1_H1 ;  /* 0x30000006ff697230 */ /* 0x000fe20000004100 */
[----:B------:R-:W-:Y:S01]  /*7180*/  R2UR UR5, R207 ;  /* 0x00000000cf0572ca */ /* 0x000fe200000e0000 */
        /* <DEDUP_REMOVED lines=8> */
[----:B------:R-:W1:Y:S01]  /*7210*/  LDTM.x64 R4, tmem[UR4+0x40] ;  /* 0x00004004000479ee */ /* 0x000e620008340000 */
[--C-:B------:R-:W-:Y:S01]  /*7220*/  HADD2.F32 R0, -RZ, R2.reuse.H0_H0 ;  /* 0x20000002ff007230 */ /* 0x100fe20000004100 */
[----:B------:R-:W-:Y:S01]  /*7230*/  NOP ;  /* 0x0000000000007918 */ /* 0x000fe20000000000 */
[----:B------:R-:W-:Y:S01]  /*7240*/  HADD2.F32 R2, -RZ, R2.H1_H1 ;  /* 0x30000002ff027230 */ /* 0x000fe20000004100 */
[----:B------:R-:W-:Y:S01]  /*7250*/  UIADD3 UR5, UPT, UPT, UR5, 0xc0, URZ ;  /* 0x000000c005057890 */ /* 0x000fe2000fffe0ff */
[--C-:B------:R-:W-:Y:S01]  /*7260*/  HADD2.F32 R86, -RZ, R149.reuse.H1_H1 ;  /* 0x30000095ff567230 */ /* 0x100fe20000004100 */
[----:B------:R-:W-:Y:S01]  /*7270*/  F2FP.F16.E4M3.UNPACK_B R132, R161 ;  /* 0x000000a1ff84723e */ /* 0x000fe200020006ff */
[--C-:B------:R-:W-:Y:S01]  /*7280*/  HADD2.F32 R114, -RZ, R116.reuse.H0_H0 ;  /* 0x20000074ff727230 */ /* 0x100fe20000004100 */
[----:B------:R-:W-:Y:S01]  /*7290*/  UPRMT UR5, UR37, 0x654, UR5 ;  /* 0x0000065425057896 */ /* 0x000fe20008000005 */
[----:B------:R-:W-:Y:S01]  /*72a0*/  HADD2.F32 R117, -RZ, R116.H1_H1 ;  /* 0x30000074ff757230 */ /* 0x000fe20000004100 */
[----:B------:R-:W-:Y:S01]  /*72b0*/  F2FP.F16.E4M3.UNPACK_B R136, R162 ;  /* 0x000000a2ff88723e */ /* 0x000fe200020006ff */
[--C-:B------:R-:W-:Y:S01]  /*72c0*/  HADD2.F32 R118, -RZ, R120.reuse.H0_H0 ;  /* 0x20000078ff767230 */ /* 0x100fe20000004100 */
[----:B------:R-:W-:Y:S01]  /*72d0*/  F2FP.F16.E4M3.UNPACK_B R152, R152.H1 ;  /* 0x00000098ff98723e */ /* 0x000fe200030006ff */
[----:B------:R-:W-:Y:S01]  /*72e0*/  HADD2.F32 R121, -RZ, R120.H1_H1 ;  /* 0x30000078ff797230 */ /* 0x000fe20000004100 */
[----:B------:R-:W-:Y:S01]  /*72f0*/  F2FP.F16.E4M3.UNPACK_B R153, R153.H1 ;  /* 0x00000099ff99723e */ /* 0x000fe200030006ff */
[--C-:B------:R-:W-:Y:S01]  /*7300*/  HADD2.F32 R122, -RZ, R124.reuse.H0_H0 ;  /* 0x2000007cff7a7230 */ /* 0x100fe20000004100 */
[----:B------:R-:W-:Y:S01]  /*7310*/  F2FP.F16.E4M3.UNPACK_B R154, R154.H1 ;  /* 0x0000009aff9a723e */ /* 0x000fe200030006ff */
[----:B-1----:R-:W-:Y:S01]  /*7320*/  SYNCS.ARRIVE.TRANS64.RED.A1T0 RZ, [UR5], RZ ;  /* 0x000000ffffff79a7 */ /* 0x002fe20008100405 */
[----:B------:R-:W-:Y:S01]  /*7330*/  HADD2.F32 R125, -RZ, R124.H1_H1 ;  /* 0x3000007cff7d7230 */ /* 0x000fe20000004100 */
[----:B------:R-:W-:Y:S01]  /*7340*/  F2FP.F16.E4M3.UNPACK_B R155, R155.H1 ;  /* 0x0000009bff9b723e */ /* 0x000fe200030006ff */
[--C-:B------:R-:W-:Y:S01]  /*7350*/  HADD2.F32 R126, -RZ, R128.reuse.H0_H0 ;  /* 0x20000080ff7e7230 */ /* 0x100fe20000004100 */
[----:B------:R-:W-:Y:S01]  /*7360*/  F2FP.F16.E4M3.UNPACK_B R156, R156.H1 ;  /* 0x0000009cff9c723e */ /* 0x000fe200030006ff */
[----:B------:R-:W-:Y:S01]  /*7370*/  HADD2.F32 R129, -RZ, R128.H1_H1 ;  /* 0x30000080ff817230 */ /* 0x000fe20000004100 */
[----:B------:R-:W-:Y:S01]  /*7380*/  F2FP.F16.E4M3.UNPACK_B R157, R157.H1 ;  /* 0x0000009dff9d723e */ /* 0x000fe200030006ff */
[C---:B------:R-:W-:Y:S01]  /*7390*/  FMUL R4, R78.reuse, R4 ;  /* 0x000000044e047220 */ /* 0x040fe20000400000 */
[C---:B------:R-:W-:Y:S01]  /*73a0*/  FMUL R5, R78.reuse, R5 ;  /* 0x000000054e057220 */ /* 0x040fe20000400000 */
[----:B------:R-:W-:Y:S02]  /*73b0*/  HADD2.F32 R3, -RZ, R148.H0_H0 ;  /* 0x20000094ff037230 */ /* 0x000fe40000004100 */
        /* <DEDUP_REMOVED lines=9> */
[C---:B------:R-:W-:Y:S01]  /*7450*/  FMUL R2, R78.reuse, R21 ;  /* 0x000000154e027220 */ /* 0x040fe20000400000 */
[C---:B------:R-:W-:Y:S01]  /*7460*/  FMUL R21, R78.reuse, R28 ;  /* 0x0000001c4e157220 */ /* 0x040fe20000400000 */
[----:B------:R-:W-:Y:S02]  /*7470*/  HADD2.F32 R130, -RZ, R132.H0_H0 ;  /* 0x20000084ff827230 */ /* 0x000fe40000004100 */
[C---:B------:R-:W-:Y:S01]  /*7480*/  FMUL R6, R78.reuse, R6 ;  /* 0x000000064e067220 */ /* 0x040fe20000400000 */
[----:B------:R-:W-:Y:S02]  /*7490*/  HADD2.F32 R82, -RZ, R148.H1_H1 ;  /* 0x30000094ff527230 */ /* 0x000fe40000004100 */
[C---:B------:R-:W-:Y:S01]  /*74a0*/  FMUL R7, R78.reuse, R7 ;  /* 0x000000074e077220 */ /* 0x040fe20000400000 */
[----:B------:R-:W-:Y:S02]  /*74b0*/  HADD2.F32 R85, -RZ, R149.H0_H0 ;  /* 0x20000095ff557230 */ /* 0x000fe40000004100 */
[C---:B------:R-:W-:Y:S01]  /*74c0*/  FFMA R6, R81.reuse, R3, R6 ;  /* 0x0000000351067223 */ /* 0x040fe20000000006 */
[----:B------:R-:W-:Y:S02]  /*74d0*/  HADD2.F32 R133, -RZ, R132.H1_H1 ;  /* 0x30000084ff857230 */ /* 0x000fe40000004100 */
[C---:B------:R-:W-:Y:S01]  /*74e0*/  FFMA R7, R81.reuse, R82, R7 ;  /* 0x0000005251077223 */ /* 0x040fe20000000007 */
[C---:B------:R-:W-:Y:S01]  /*74f0*/  FFMA R8, R81.reuse, R83, R8 ;  /* 0x0000005351087223 */ /* 0x040fe20000000008 */
[C---:B------:R-:W-:Y:S01]  /*7500*/  FFMA R9, R81.reuse, R84, R9 ;  /* 0x0000005451097223 */ /* 0x040fe20000000009 */
[--C-:B------:R-:W-:Y:S02]  /*7510*/  HADD2.F32 R82, -RZ, R138.reuse.H0_H0 ;  /* 0x2000008aff527230 */ /* 0x100fe40000004100 */
[C---:B------:R-:W-:Y:S01]  /*7520*/  FMUL R10, R78.reuse, R10 ;  /* 0x0000000a4e0a7220 */ /* 0x040fe20000400000 */
[----:B------:R-:W-:Y:S02]  /*7530*/  HADD2.F32 R83, -RZ, R138.H1_H1 ;  /* 0x3000008aff537230 */ /* 0x000fe40000004100 */
[C---:B------:R-:W-:Y:S01]  /*7540*/  FMUL R11, R78.reuse, R11 ;  /* 0x0000000b4e0b7220 */ /* 0x040fe20000400000 */
[----:B------:R-:W-:Y:S02]  /*7550*/  HADD2.F32 R89, -RZ, R150.H0_H0 ;  /* 0x20000096ff597230 */ /* 0x000fe40000004100 */
[C---:B------:R-:W-:Y:S01]  /*7560*/  FFMA R10, R81.reuse, R85, R10 ;  /* 0x00000055510a7223 */ /* 0x040fe2000000000a */
[--C-:B------:R-:W-:Y:S02]  /*7570*/  HADD2.F32 R134, -RZ, R136.reuse.H0_H0 ;  /* 0x20000088ff867230 */ /* 0x100fe40000004100 */
[C---:B------:R-:W-:Y:S01]  /*7580*/  FFMA R11, R81.reuse, R86, R11 ;  /* 0x00000056510b7223 */ /* 0x040fe2000000000b */
[C---:B------:R-:W-:Y:S01]  /*7590*/  FFMA R12, R81.reuse, R87, R12 ;  /* 0x00000057510c7223 */ /* 0x040fe2000000000c */
[----:B------:R-:W-:Y:S01]  /*75a0*/  FFMA R13, R81, R88, R13 ;  /* 0x00000058510d7223 */ /* 0x000fe2000000000d */
[----:B------:R-:W-:Y:S01]  /*75b0*/  F2FP.SATFINITE.E4M3.F32.PACK_AB_MERGE_C R86, R7, R6, RZ ;  /* 0x000000060756723e */ /* 0x000fe200048070ff */
[C---:B------:R-:W-:Y:S01]  /*75c0*/  FMUL R7, R78.reuse, R24 ;  /* 0x000000184e077220 */ /* 0x040fe20000400000 */
[----:B------:R-:W-:Y:S01]  /*75d0*/  F2FP.SATFINITE.E4M3.F32.PACK_AB_MERGE_C R138, R11, R10, RZ ;  /* 0x0000000a0b8a723e */ /* 0x000fe200048070ff */
[C---:B------:R-:W-:Y:S01]  /*75e0*/  FMUL R10, R78.reuse, R25 ;  /* 0x000000194e0a7220 */ /* 0x040fe20000400000 */
[C---:B------:R-:W-:Y:S01]  /*75f0*/  FMUL R25, R78.reuse, R32 ;  /* 0x000000204e197220 */ /* 0x040fe20000400000 */
[----:B------:R-:W-:Y:S02]  /*7600*/  HADD2.F32 R137, -RZ, R136.H1_H1 ;  /* 0x30000088ff897230 */ /* 0x000fe40000004100 */
[C---:B------:R-:W-:Y:S01]  /*7610*/  FMUL R14, R78.reuse, R14 ;  /* 0x0000000e4e0e7220 */ /* 0x040fe20000400000 */
[----:B------:R-:W-:Y:S02]  /*7620*/  HADD2.F32 R90, -RZ, R150.H1_H1 ;  /* 0x30000096ff5a7230 */ /* 0x000fe40000004100 */
[C---:B------:R-:W-:Y:S01]  /*7630*/  FMUL R15, R78.reuse, R15 ;  /* 0x0000000f4e0f7220 */ /* 0x040fe20000400000 */
[--C-:B------:R-:W-:Y:S02]  /*7640*/  HADD2.F32 R93, -RZ, R151.reuse.H0_H0 ;  /* 0x20000097ff5d7230 */ /* 0x100fe40000004100 */
[C---:B------:R-:W-:Y:S01]  /*7650*/  FFMA R14, R81.reuse, R89, R14 ;  /* 0x00000059510e7223 */ /* 0x040fe2000000000e */
[----:B------:R-:W-:Y:S02]  /*7660*/  HADD2.F32 R94, -RZ, R151.H1_H1 ;  /* 0x30000097ff5e7230 */ /* 0x000fe40000004100 */
[C---:B------:R-:W-:Y:S01]  /*7670*/  FFMA R15, R81.reuse, R90, R15 ;  /* 0x0000005a510f7223 */ /* 0x040fe2000000000f */
[C---:B------:R-:W-:Y:S01]  /*7680*/  FFMA R16, R81.reuse, R91, R16 ;  /* 0x0000005b51107223 */ /* 0x040fe20000000010 */
[----:B------:R-:W-:Y:S01]  /*7690*/  FFMA R17, R81, R92, R17 ;  /* 0x0000005c51117223 */ /* 0x000fe20000000011 */
[C---:B------:R-:W-:Y:S01]  /*76a0*/  FMUL R18, R78.reuse, R18 ;  /* 0x000000124e127220 */ /* 0x040fe20000400000 */
[C---:B------:R-:W-:Y:S01]  /*76b0*/  FMUL R19, R78.reuse, R19 ;  /* 0x000000134e137220 */ /* 0x040fe20000400000 */
[--C-:B------:R-:W-:Y:S01]  /*76c0*/  HADD2.F32 R96, -RZ, R152.reuse.H0_H0 ;  /* 0x20000098ff607230 */ /* 0x100fe20000004100 */
[----:B------:R-:W-:Y:S01]  /*76d0*/  F2FP.SATFINITE.E4M3.F32.PACK_AB_MERGE_C R14, R15, R14, RZ ;  /* 0x0000000e0f0e723e */ /* 0x000fe200048070ff */
[C---:B------:R-:W-:Y:S01]  /*76e0*/  FFMA R18, R81.reuse, R93, R18 ;  /* 0x0000005d51127223 */ /* 0x040fe20000000012 */
[C---:B------:R-:W-:Y:S01]  /*76f0*/  FFMA R19, R81.reuse, R94, R19 ;  /* 0x0000005e51137223 */ /* 0x040fe20000000013 */
[C---:B------:R-:W-:Y:S01]  /*7700*/  FFMA R0, R81.reuse, R95, R0 ;  /* 0x0000005f51007223 */ /* 0x040fe20000000000 */
[----:B------:R-:W-:Y:S01]  /*7710*/  FFMA R2, R81, R97, R2 ;  /* 0x0000006151027223 */ /* 0x000fe20000000002 */
[----:B------:R-:W-:Y:S02]  /*7720*/  HADD2.F32 R99, -RZ, R152.H1_H1 ;  /* 0x30000098ff637230 */ /* 0x000fe40000004100 */
[C---:B------:R-:W-:Y:S01]  /*7730*/  FMUL R3, R78.reuse, R22 ;  /* 0x000000164e037220 */ /* 0x040fe20000400000 */
[----:B------:R-:W-:Y:S01]  /*7740*/  F2FP.SATFINITE.E4M3.F32.PACK_AB_MERGE_C R18, R19, R18, RZ ;  /* 0x000000121312723e */ /* 0x000fe200048070ff */
[C---:B------:R-:W-:Y:S01]  /*7750*/  FMUL R22, R78.reuse, R29 ;  /* 0x0000001d4e167220 */ /* 0x040fe20000400000 */
[C---:B------:R-:W-:Y:S01]  /*7760*/  FMUL R29, R78.reuse, R36 ;  /* 0x000000244e1d7220 */ /* 0x040fe20000400000 */
[C---:B------:R-:W-:Y:S01]  /*7770*/  FFMA R3, R81.reuse, R96, R3 ;  /* 0x0000006051037223 */ /* 0x040fe20000000003 */
[C---:B------:R-:W-:Y:S01]  /*7780*/  FMUL R6, R78.reuse, R23 ;  /* 0x000000174e067220 */ /* 0x040fe20000400000 */
[--C-:B------:R-:W-:Y:S02]  /*7790*/  HADD2.F32 R100, -RZ, R153.reuse.H0_H0 ;  /* 0x20000099ff647230 */ /* 0x100fe40000004100 */
[C---:B------:R-:W-:Y:S01]  /*77a0*/  FMUL R11, R78.reuse, R26 ;  /* 0x0000001a4e0b7220 */ /* 0x040fe20000400000 */
[----:B------:R-:W-:Y:S02]  /*77b0*/  HADD2.F32 R103, -RZ, R153.H1_H1 ;  /* 0x30000099ff677230 */ /* 0x000fe40000004100 */
[C---:B------:R-:W-:Y:S01]  /*77c0*/  FFMA R6, R81.reuse, R99, R6 ;  /* 0x0000006351067223 */ /* 0x040fe20000000006 */
[C---:B------:R-:W-:Y:S01]  /*77d0*/  FFMA R7, R81.reuse, R98, R7 ;  /* 0x0000006251077223 */ /* 0x040fe20000000007 */
[C---:B------:R-:W-:Y:S01]  /*77e0*/  FFMA R10, R81.reuse, R101, R10 ;  /* 0x00000065510a7223 */ /* 0x040fe2000000000a */
[C---:B------:R-:W-:Y:S01]  /*77f0*/  FFMA R11, R81.reuse, R100, R11 ;  /* 0x00000064510b7223 */ /* 0x040fe2000000000b */
[----:B------:R-:W-:Y:S01]  /*7800*/  FMUL R26, R78, R33 ;  /* 0x000000214e1a7220 */ /* 0x000fe20000400000 */
[----:B------:R-:W-:Y:S01]  /*7810*/  F2FP.SATFINITE.E4M3.F32.PACK_AB_MERGE_C R3, R6, R3, RZ ;  /* 0x000000030603723e */ /* 0x000fe200048070ff */
[C---:B------:R-:W-:Y:S01]  /*7820*/  FMUL R33, R78.reuse, R40 ;  /* 0x000000284e217220 */ /* 0x040fe20000400000 */
        /* <DEDUP_REMOVED lines=8> */
[C---:B------:R-:W-:Y:S01]  /*78b0*/  FMUL R30, R78.reuse, R37 ;  /* 0x000000254e1e7220 */ /* 0x040fe20000400000 */
[C---:B------:R-:W-:Y:S01]  /*78c0*/  FMUL R37, R78.reuse, R44 ;  /* 0x0000002c4e257220 */ /* 0x040fe20000400000 */
[C---:B------:R-:W-:Y:S01]  /*78d0*/  FMUL R24, R78.reuse, R31 ;  /* 0x0000001f4e187220 */ /* 0x040fe20000400000 */
[----:B------:R-:W-:Y:S01]  /*78e0*/  F2FP.F16.E4M3.UNPACK_B R158, R158.H1 ;  /* 0x0000009eff9e723e */ /* 0x000fe200030006ff */
[--C-:B------:R-:W-:Y:S02]  /*78f0*/  HADD2.F32 R108, -RZ, R155.reuse.H0_H0 ;  /* 0x2000009bff6c7230 */ /* 0x100fe40000004100 */
[----:B------:R-:W-:Y:S01]  /*7900*/  FMUL R27, R78, R34 ;  /* 0x000000224e1b7220 */ /* 0x000fe20000400000 */
[----:B------:R-:W-:Y:S02]  /*7910*/  HADD2.F32 R111, -RZ, R155.H1_H1 ;  /* 0x3000009bff6f7230 */ /* 0x000fe40000004100 */
[C---:B------:R-:W-:Y:S01]  /*7920*/  FFMA R24, R81.reuse, R107, R24 ;  /* 0x0000006b51187223 */ /* 0x040fe20000000018 */
[----:B------:R-:W-:Y:S01]  /*7930*/  F2FP.F16.E4M3.UNPACK_B R159, R159.H1 ;  /* 0x0000009fff9f723e */ /* 0x000fe200030006ff */
[C---:B------:R-:W-:Y:S01]  /*7940*/  FFMA R25, R81.reuse, R106, R25 ;  /* 0x0000006a51197223 */ /* 0x040fe20000000019 */
[C---:B------:R-:W-:Y:S01]  /*7950*/  FFMA R26, R81.reuse, R109, R26 ;  /* 0x0000006d511a7223 */ /* 0x040fe2000000001a */
[----:B------:R-:W-:Y:S01]  /*7960*/  F2FP.F16.E4M3.UNPACK_B R160, R160.H1 ;  /* 0x000000a0ffa0723e */ /* 0x000fe200030006ff */
[C---:B------:R-:W-:Y:S01]  /*7970*/  FFMA R27, R81.reuse, R108, R27 ;  /* 0x0000006c511b7223 */ /* 0x040fe2000000001b */
[----:B------:R-:W-:Y:S01]  /*7980*/  F2FP.SATFINITE.E4M3.F32.PACK_AB_MERGE_C R6, R24, R23, RZ ;  /* 0x000000171806723e */ /* 0x000fe200048070ff */
[C---:B------:R-:W-:Y:S01]  /*7990*/  FMUL R34, R78.reuse, R41 ;  /* 0x000000294e227220 */ /* 0x040fe20000400000 */
[C---:B------:R-:W-:Y:S01]  /*79a0*/  FMUL R41, R78.reuse, R48 ;  /* 0x000000304e297220 */ /* 0x040fe20000400000 */
[----:B------:R-:W-:Y:S01]  /*79b0*/  FMUL R28, R78, R35 ;  /* 0x000000234e1c7220 */ /* 0x000fe20000400000 */
[----:B------:R-:W-:Y:S01]  /*79c0*/  F2FP.F16.E4M3.UNPACK_B R161, R161.H1 ;  /* 0x000000a1ffa1723e */ /* 0x000fe200030006ff */
[--C-:B------:R-:W-:Y:S01]  /*79d0*/  HADD2.F32 R112, -RZ, R156.reuse.H0_H0 ;  /* 0x2000009cff707230 */ /* 0x100fe20000004100 */
[----:B------:R-:W-:Y:S01]  /*79e0*/  F2FP.SATFINITE.E4M3.F32.PACK_AB_MERGE_C R6, R22, R21, R6 ;  /* 0x000000151606723e */ /* 0x000fe20004807006 */
[C---:B------:R-:W-:Y:S01]  /*79f0*/  FFMA R28, R81.reuse, R111, R28 ;  /* 0x0000006f511c7223 */ /* 0x040fe2000000001c */
[C---:B------:R-:W-:Y:S01]  /*7a00*/  FFMA R29, R81.reuse, R110, R29 ;  /* 0x0000006e511d7223 */ /* 0x040fe2000000001d */
[C---:B------:R-:W-:Y:S01]  /*7a10*/  FFMA R30, R81.reuse, R113, R30 ;  /* 0x00000071511e7223 */ /* 0x040fe2000000001e */
[----:B------:R-:W-:Y:S02]  /*7a20*/  HADD2.F32 R115, -RZ, R156.H1_H1 ;  /* 0x3000009cff737230 */ /* 0x000fe40000004100 */
[C---:B------:R-:W-:Y:S01]  /*7a30*/  FMUL R31, R78.reuse, R38 ;  /* 0x000000264e1f7220 */ /* 0x040fe20000400000 */
[----:B------:R-:W-:Y:S01]  /*7a40*/  F2FP.F16.E4M3.UNPACK_B R162, R162.H1 ;  /* 0x000000a2ffa2723e */ /* 0x000fe200030006ff */
[C---:B------:R-:W-:Y:S01]  /*7a50*/  FMUL R38, R78.reuse, R45 ;  /* 0x0000002d4e267220 */ /* 0x040fe20000400000 */
[C---:B------:R-:W-:Y:S01]  /*7a60*/  FMUL R45, R78.reuse, R52 ;  /* 0x000000344e2d7220 */ /* 0x040fe20000400000 */
[----:B------:R-:W-:Y:S01]  /*7a70*/  F2FP.F16.E4M3.UNPACK_B R163, R163.H1 ;  /* 0x000000a3ffa3723e */ /* 0x000fe200030006ff */
[----:B------:R-:W-:Y:S01]  /*7a80*/  FFMA R31, R81, R112, R31 ;  /* 0x00000070511f7223 */ /* 0x000fe2000000001f */
[----:B------:R-:W-:Y:S01]  /*7a90*/  FMUL R52, R78, R59 ;  /* 0x0000003b4e347220 */ /* 0x000fe20000400000 */
[----:B------:R-:W-:Y:S01]  /*7aa0*/  IADD3 R76, PT, PT, R76, 0x1, RZ ;  /* 0x000000014c4c7810 */ /* 0x000fe20007ffe0ff */
[C---:B------:R-:W-:Y:S01]  /*7ab0*/  FMUL R59, R78.reuse, R66 ;  /* 0x000000424e3b7220 */ /* 0x040fe20000400000 */
[----:B------:R-:W-:Y:S01]  /*7ac0*/  F2FP.SATFINITE.E4M3.F32.PACK_AB_MERGE_C R66, R13, R12, R14 ;  /* 0x0000000c0d42723e */ /* 0x000fe2000480700e */
[C---:B------:R-:W-:Y:S01]  /*7ad0*/  FMUL R32, R78.reuse, R39 ;  /* 0x000000274e207220 */ /* 0x040fe20000400000 */
[--C-:B------:R-:W-:Y:S02]  /*7ae0*/  HADD2.F32 R116, -RZ, R157.reuse.H0_H0 ;  /* 0x2000009dff747230 */ /* 0x100fe40000004100 */
[C---:B------:R-:W-:Y:S01]  /*7af0*/  FMUL R35, R78.reuse, R42 ;  /* 0x0000002a4e237220 */ /* 0x040fe20000400000 */
[----:B------:R-:W-:Y:S02]  /*7b00*/  HADD2.F32 R119, -RZ, R157.H1_H1 ;  /* 0x3000009dff777230 */ /* 0x000fe40000004100 */
[C---:B------:R-:W-:Y:S01]  /*7b10*/  FFMA R32, R81.reuse, R115, R32 ;  /* 0x0000007351207223 */ /* 0x040fe20000000020 */
[----:B------:R-:W-:Y:S01]  /*7b20*/  FMUL R36, R78, R43 ;  /* 0x0000002b4e247220 */ /* 0x000fe20000400000 */
[C---:B------:R-:W-:Y:S01]  /*7b30*/  FFMA R33, R81.reuse, R114, R33 ;  /* 0x0000007251217223 */ /* 0x040fe20000000021 */
[C---:B------:R-:W-:Y:S01]  /*7b40*/  FFMA R34, R81.reuse, R117, R34 ;  /* 0x0000007551227223 */ /* 0x040fe20000000022 */
[--C-:B------:R-:W-:Y:S01]  /*7b50*/  HADD2.F32 R120, -RZ, R158.reuse.H0_H0 ;  /* 0x2000009eff787230 */ /* 0x100fe20000004100 */
[----:B------:R-:W-:Y:S01]  /*7b60*/  F2FP.SATFINITE.E4M3.F32.PACK_AB_MERGE_C R32, R32, R31, RZ ;  /* 0x0000001f2020723e */ /* 0x000fe200048070ff */
[C---:B------:R-:W-:Y:S01]  /*7b70*/  FFMA R35, R81.reuse, R116, R35 ;  /* 0x0000007451237223 */ /* 0x040fe20000000023 */
[----:B------:R-:W-:Y:S02]  /*7b80*/  HADD2.F32 R123, -RZ, R158.H1_H1 ;  /* 0x3000009eff7b7230 */ /* 0x000fe40000004100 */
[----:B------:R-:W-:Y:S01]  /*7b90*/  FMUL R39, R78, R46 ;  /* 0x0000002e4e277220 */ /* 0x000fe20000400000 */
[----:B------:R-:W-:Y:S01]  /*7ba0*/  F2FP.SATFINITE.E4M3.F32.PACK_AB_MERGE_C R32, R30, R29, R32 ;  /* 0x0000001d1e20723e */ /* 0x000fe20004807020 */
[C---:B------:R-:W-:Y:S01]  /*7bb0*/  FFMA R36, R81.reuse, R119, R36 ;  /* 0x0000007751247223 */ /* 0x040fe20000000024 */
[C---:B------:R-:W-:Y:S01]  /*7bc0*/  FMUL R40, R78.reuse, R47 ;  /* 0x0000002f4e287220 */ /* 0x040fe20000400000 */
[C---:B------:R-:W-:Y:S01]  /*7bd0*/  FFMA R37, R81.reuse, R118, R37 ;  /* 0x0000007651257223 */ /* 0x040fe20000000025 */
[C---:B------:R-:W-:Y:S01]  /*7be0*/  FFMA R38, R81.reuse, R121, R38 ;  /* 0x0000007951267223 */ /* 0x040fe20000000026 */
[C---:B------:R-:W-:Y:S01]  /*7bf0*/  FMUL R42, R78.reuse, R49 ;  /* 0x000000314e2a7220 */ /* 0x040fe20000400000 */
[--C-:B------:R-:W-:Y:S02]  /*7c00*/  HADD2.F32 R124, -RZ, R159.reuse.H0_H0 ;  /* 0x2000009fff7c7230 */ /* 0x100fe40000004100 */
[C---:B------:R-:W-:Y:S01]  /*7c10*/  FFMA R39, R81.reuse, R120, R39 ;  /* 0x0000007851277223 */ /* 0x040fe20000000027 */
[----:B------:R-:W-:Y:S02]  /*7c20*/  HADD2.F32 R127, -RZ, R159.H1_H1 ;  /* 0x3000009fff7f7230 */ /* 0x000fe40000004100 */
[C---:B------:R-:W-:Y:S01]  /*7c30*/  FMUL R43, R78.reuse, R50 ;  /* 0x000000324e2b7220 */ /* 0x040fe20000400000 */
[C---:B------:R-:W-:Y:S01]  /*7c40*/  FFMA R40, R81.reuse, R123, R40 ;  /* 0x0000007b51287223 */ /* 0x040fe20000000028 */
[C---:B------:R-:W-:Y:S01]  /*7c50*/  FMUL R44, R78.reuse, R51 ;  /* 0x000000334e2c7220 */ /* 0x040fe20000400000 */
[C---:B------:R-:W-:Y:S01]  /*7c60*/  FFMA R41, R81.reuse, R122, R41 ;  /* 0x0000007a51297223 */ /* 0x040fe20000000029 */
[C---:B------:R-:W-:Y:S01]  /*7c70*/  FMUL R50, R78.reuse, R57 ;  /* 0x000000394e327220 */ /* 0x040fe20000400000 */
[C---:B------:R-:W-:Y:S01]  /*7c80*/  FMUL R57, R78.reuse, R64 ;  /* 0x000000404e397220 */ /* 0x040fe20000400000 */
[----:B------:R-:W-:Y:S01]  /*7c90*/  FFMA R42, R81, R125, R42 ;  /* 0x0000007d512a7223 */ /* 0x000fe2000000002a */
[C---:B------:R-:W-:Y:S01]  /*7ca0*/  FMUL R46, R78.reuse, R53 ;  /* 0x000000354e2e7220 */ /* 0x040fe20000400000 */
[--C-:B------:R-:W-:Y:S01]  /*7cb0*/  HADD2.F32 R128, -RZ, R160.reuse.H0_H0 ;  /* 0x200000a0ff807230 */ /* 0x100fe20000004100 */
[----:B------:R-:W-:Y:S01]  /*7cc0*/  F2FP.SATFINITE.E4M3.F32.PACK_AB_MERGE_C R64, R5, R4, R86 ;  /* 0x000000040540723e */ /* 0x000fe20004807056 */
[C---:B------:R-:W-:Y:S01]  /*7cd0*/  FMUL R51, R78.reuse, R58 ;  /* 0x0000003a4e337220 */ /* 0x040fe20000400000 */
[C---:B------:R-:W-:Y:S01]  /*7ce0*/  FMUL R53, R78.reuse, R60 ;  /* 0x0000003c4e357220 */ /* 0x040fe20000400000 */
[C---:B------:R-:W-:Y:S01]  /*7cf0*/  FFMA R43, R81.reuse, R124, R43 ;  /* 0x0000007c512b7223 */ /* 0x040fe2000000002b */
[----:B------:R-:W-:Y:S02]  /*7d00*/  HADD2.F32 R131, -RZ, R160.H1_H1 ;  /* 0x300000a0ff837230 */ /* 0x000fe40000004100 */
[C---:B------:R-:W-:Y:S01]  /*7d10*/  FMUL R47, R78.reuse, R54 ;  /* 0x000000364e2f7220 */ /* 0x040fe20000400000 */
[C---:B------:R-:W-:Y:S01]  /*7d20*/  FMUL R58, R78.reuse, R65 ;  /* 0x000000414e3a7220 */ /* 0x040fe20000400000 */
[----:B------:R-:W-:Y:S01]  /*7d30*/  FMUL R60, R78, R67 ;  /* 0x000000434e3c7220 */ /* 0x000fe20000400000 */
[----:B------:R-:W-:Y:S01]  /*7d40*/  F2FP.SATFINITE.E4M3.F32.PACK_AB_MERGE_C R5, R20, R11, RZ ;  /* 0x0000000b1405723e */ /* 0x000fe200048070ff */
[----:B------:R-:W-:Y:S01]  /*7d50*/  FFMA R44, R81, R127, R44 ;  /* 0x0000007f512c7223 */ /* 0x000fe2000000002c */
[C---:B------:R-:W-:Y:S01]  /*7d60*/  FMUL R48, R78.reuse, R55 ;  /* 0x000000374e307220 */ /* 0x040fe20000400000 */
[----:B------:R-:W-:Y:S01]  /*7d70*/  F2FP.SATFINITE.E4M3.F32.PACK_AB_MERGE_C R65, R9, R8, R138 ;  /* 0x000000080941723e */ /* 0x000fe2000480708a */
[----:B------:R-:W-:Y:S01]  /*7d80*/  FFMA R45, R81, R126, R45 ;  /* 0x0000007e512d7223 */ /* 0x000fe2000000002d */
[----:B------:R-:W-:Y:S01]  /*7d90*/  F2FP.SATFINITE.E4M3.F32.PACK_AB_MERGE_C R67, R17, R16, R18 ;  /* 0x000000101143723e */ /* 0x000fe20004807012 */
[----:B------:R-:W-:Y:S01]  /*7da0*/  FMUL R49, R78, R56 ;  /* 0x000000384e317220 */ /* 0x000fe20000400000 */
[C---:B------:R-:W-:Y:S01]  /*7db0*/  FFMA R46, R81.reuse, R129, R46 ;  /* 0x00000081512e7223 */ /* 0x040fe2000000002e */
[--C-:B------:R-:W-:Y:S02]  /*7dc0*/  HADD2.F32 R132, -RZ, R161.reuse.H0_H0 ;  /* 0x200000a1ff847230 */ /* 0x100fe40000004100 */
[C---:B------:R-:W-:Y:S01]  /*7dd0*/  FFMA R47, R81.reuse, R128, R47 ;  /* 0x00000080512f7223 */ /* 0x040fe2000000002f */
[----:B------:R1:W-:Y:S01]  /*7de0*/  STS.128 [R172+UR49+0x6200], R64 ;  /* 0x00620040ac007988 */ /* 0x0003e20008000c31 */
[----:B------:R-:W-:Y:S01]  /*7df0*/  HADD2.F32 R135, -RZ, R161.H1_H1 ;  /* 0x300000a1ff877230 */ /* 0x000fe20000004100 */
[----:B------:R-:W-:Y:S01]  /*7e00*/  F2FP.SATFINITE.E4M3.F32.PACK_AB_MERGE_C R5, R10, R7, R5 ;  /* 0x000000070a05723e */ /* 0x000fe20004807005 */
[C---:B------:R-:W-:Y:S01]  /*7e10*/  FFMA R48, R81.reuse, R131, R48 ;  /* 0x0000008351307223 */ /* 0x040fe20000000030 */
[----:B------:R-:W-:Y:S01]  /*7e20*/  F2FP.SATFINITE.E4M3.F32.PACK_AB_MERGE_C R7, R28, R27, RZ ;  /* 0x0000001b1c07723e */ /* 0x000fe200048070ff */
        /* <DEDUP_REMOVED lines=8> */
[----:B------:R-:W-:Y:S01]  /*7eb0*/  FMUL R56, R78, R63 ;  /* 0x0000003f4e387220 */ /* 0x000fe20000400000 */
[----:B------:R-:W-:Y:S01]  /*7ec0*/  F2FP.SATFINITE.E4M3.F32.PACK_AB_MERGE_C R4, R2, R0, R3 ;  /* 0x000000000204723e */ /* 0x000fe20004807003 */
[C---:B------:R-:W-:Y:S01]  /*7ed0*/  FFMA R53, R81.reuse, R134, R53 ;  /* 0x0000008651357223 */ /* 0x040fe20000000035 */
[----:B------:R-:W-:Y:S01]  /*7ee0*/  F2FP.SATFINITE.E4M3.F32.PACK_AB_MERGE_C R7, R26, R25, R7 ;  /* 0x000000191a07723e */ /* 0x000fe20004807007 */
[C---:B------:R-:W-:Y:S01]  /*7ef0*/  FFMA R54, R81.reuse, R137, R54 ;  /* 0x0000008951367223 */ /* 0x040fe20000000036 */
[--C-:B------:R-:W-:Y:S02]  /*7f00*/  HADD2.F32 R84, -RZ, R163.reuse.H0_H0 ;  /* 0x200000a3ff547230 */ /* 0x100fe40000004100 */
[C---:B------:R-:W-:Y:S01]  /*7f10*/  FFMA R55, R81.reuse, R136, R55 ;  /* 0x0000008851377223 */ /* 0x040fe20000000037 */
[----:B------:R-:W-:Y:S01]  /*7f20*/  HADD2.F32 R85, -RZ, R163.H1_H1 ;  /* 0x300000a3ff557230 */ /* 0x000fe20000004100 */
[----:B------:R1:W-:Y:S01]  /*7f30*/  STS.128 [R204+0x6010], R4 ;  /* 0x00601004cc007388 */ /* 0x0003e20000000c00 */
[----:B------:R-:W-:Y:S01]  /*7f40*/  F2FP.SATFINITE.E4M3.F32.PACK_AB_MERGE_C R35, R36, R35, RZ ;  /* 0x000000232423723e */ /* 0x000fe200048070ff */
[C---:B------:R-:W-:Y:S01]  /*7f50*/  FFMA R56, R81.reuse, R139, R56 ;  /* 0x0000008b51387223 */ /* 0x040fe20000000038 */
[----:B------:R-:W-:Y:S01]  /*7f60*/  F2FP.SATFINITE.E4M3.F32.PACK_AB_MERGE_C R39, R40, R39, RZ ;  /* 0x000000272827723e */ /* 0x000fe200048070ff */
[C---:B------:R-:W-:Y:S01]  /*7f70*/  FFMA R57, R81.reuse, R82, R57 ;  /* 0x0000005251397223 */ /* 0x040fe20000000039 */
[----:B------:R-:W-:Y:S01]  /*7f80*/  F2FP.SATFINITE.E4M3.F32.PACK_AB_MERGE_C R43, R44, R43, RZ ;  /* 0x0000002b2c2b723e */ /* 0x000fe200048070ff */
[C---:B------:R-:W-:Y:S01]  /*7f90*/  FFMA R58, R81.reuse, R83, R58 ;  /* 0x00000053513a7223 */ /* 0x040fe2000000003a */
[C---:B------:R-:W-:Y:S01]  /*7fa0*/  FFMA R59, R81.reuse, R84, R59 ;  /* 0x00000054513b7223 */ /* 0x040fe2000000003b */
[----:B------:R-:W-:Y:S01]  /*7fb0*/  F2FP.SATFINITE.E4M3.F32.PACK_AB_MERGE_C R33, R34, R33, R35 ;  /* 0x000000212221723e */ /* 0x000fe20004807023 */
        /* <DEDUP_REMOVED lines=11> */
[----:B------:R-:W-:Y:S05]  /*8070*/  F2FP.SATFINITE.E4M3.F32.PACK_AB_MERGE_C R51, R58, R57, R59 ;  /* 0x000000393a33723e */ /* 0x000fea000480703b */
        /* <DEDUP_REMOVED lines=9> */
[----:B------:R-:W-:Y:S02]  /*8110*/  UIADD3 UR8, UP0, UPT, UR52, 0x680, URZ ;  /* 0x0000068034087890 */ /* 0x000fe4000ff1e0ff */
[----:B------:R-:W-:Y:S02]  /*8120*/  UIADD3 UR5, UPT, UPT, UR41, 0x40, URZ ;  /* 0x0000004029057890 */ /* 0x000fe4000fffe0ff */
[----:B------:R-:W-:Y:S02]  /*8130*/  UIADD3 UR4, UPT, UPT, UR49, 0x6200, URZ ;  /* 0x0000620031047890 */ /* 0x000fe4000fffe0ff */
[----:B------:R-:W-:Y:S01]  /*8140*/  UIADD3.X UR9, UPT, UPT, URZ, UR53, URZ, UP0, !UPT ;  /* 0x00000035ff097290 */ /* 0x000fe200087fe4ff */
[----:B------:R-:W-:Y:S01]  /*8150*/  UMOV UR6, UR42 ;  /* 0x0000002a00067c82 */ /* 0x000fe20008000000 */
[----:B------:R-:W-:Y:S07]  /*8160*/  UMOV UR7, UR36 ;  /* 0x0000002400077c82 */ /* 0x000fee0008000000 */
[----:B------:R2:W-:Y:S01]  /*8170*/  UTMASTG.3D [UR4], [UR8] ;  /* 0x00000004080073b5 */ /* 0x0005e20008010000 */
[----:B------:R0:W-:Y:S01]  /*8180*/  UTMACMDFLUSH ;  /* 0x00000000000079b7 */ /* 0x0001e20000000000 */
[----:B--2---:R-:W-:Y:S04]  /*8190*/  DEPBAR.LE SB0, 0x1 ;  /* 0x000080400000791a */ /* 0x004fe80000000000 */
.L_x_105:
[----:B------:R-:W-:Y:S05]  /*81a0*/  BSYNC.RECONVERGENT B0 ;  /* 0x0000000000007941 */ /* 0x000fea0003800200 */
.L_x_104:
[----:B------:R-:W-:Y:S01]  /*81b0*/  BAR.SYNC.DEFER_BLOCKING 0x1, 0x80 ;  /* 0x0042000000007b1d */ /* 0x000fe20000010000 */
[----:B------:R-:W-:Y:S01]  /*81c0*/  ISETP.NE.AND P2, PT, R194, RZ, PT ;  /* 0x000000ffc200720c */ /* 0x000fe20003f45270 */
[----:B------:R-:W-:Y:S01]  /*81d0*/  IMAD.IADD R20, R75, 0x1, R147 ;  /* 0x000000014b147824 */ /* 0x000fe200078e0293 */
[----:B------:R-:W-:Y:S01]  /*81e0*/  ISETP.NE.AND P0, PT, R195, 0x2, PT ;  /* 0x00000002c300780c */ /* 0x000fe20003f05270 */
[----:B------:R-:W-:Y:S01]  /*81f0*/  IMAD.IADD R21, R77, 0x1, R170 ;  /* 0x000000014d157824 */ /* 0x000fe200078e02aa */
[----:B------:R-:W-:Y:S02]  /*8200*/  ISETP.NE.AND P1, PT, R76, 0x4, PT ;  /* 0x000000044c00780c */ /* 0x000fe40003f25270 */
[----:B------:R-:W-:Y:S02]  /*8210*/  SEL R3, RZ, 0x1, P0 ;  /* 0x00000001ff037807 */ /* 0x000fe40000000000 */
[----:B------:R-:W-:Y:S02]  /*8220*/  SEL R0, RZ, 0x1, P1 ;  /* 0x00000001ff007807 */ /* 0x000fe40000800000 */
[----:B------:R-:W-:Y:S02]  /*8230*/  LOP3.LUT R182, R182, R3, RZ, 0x3c, !PT ;  /* 0x00000003b6b67212 */ /* 0x000fe400078e3cff */
[----:B------:R-:W-:Y:S02]  /*8240*/  LOP3.LUT R183, R183, R0, RZ, 0x3c, !PT ;  /* 0x00000000b7b77212 */ /* 0x000fe400078e3cff */
[----:B------:R-:W-:Y:S02]  /*8250*/  @P2 R2UR UR36, R179 ;  /* 0x00000000b32422ca */ /* 0x000fe400000e0000 */
[----:B------:R-:W-:Y:S02]  /*8260*/  SEL R195, R195, RZ, P0 ;  /* 0x000000ffc3c37207 */ /* 0x000fe40000000000 */
[----:B------:R-:W-:Y:S01]  /*8270*/  SEL R76, R76, RZ, P1 ;  /* 0x000000ff4c4c7207 */ /* 0x000fe20000800000 */
[----:B------:R-:W-:Y:S10]  /*8280*/  @P2 BRA `(.L_x_106) ;  /* 0xffffffc400bc2947 */ /* 0x000ff4000383ffff */
[----:B------:R-:W-:Y:S05]  /*8290*/  EXIT ;  /* 0x000000000000794d */ /* 0x000fea0003800000 */
.L_x_19:
[----:B--2---:R2:W1:Y:S02]  /*82a0*/  SYNCS.PHASECHK.TRANS64.TRYWAIT P0, [R3+URZ+0xf0], R2 ;  /* 0x0000f002030075a7 */ /* 0x00446400080011ff */
[----:B-1----:R-:W-:Y:S05]  /*82b0*/  @!P0 NANOSLEEP.SYNCS 0x989680 ;  /* 0x009896800000895d */ /* 0x002fea0003900000 */
[----:B------:R-:W1:Y:S02]  /*82c0*/  @!P0 SYNCS.PHASECHK.TRANS64 P0, [R3+URZ+0xf0], R2 ;  /* 0x0000f002030085a7 */ /* 0x000e6400080010ff */
[----:B-1----:R-:W-:Y:S05]  /*82d0*/  @!P0 BRA `(.L_x_19) ;  /* 0xfffffffc00f08947 */ /* 0x002fea000383ffff */
[----:B------:R-:W-:Y:S05]  /*82e0*/  BRA `(.L_x_107) ;  /* 0xffffff9000b47947 */ /* 0x000fea000383ffff */
.L_x_22:
[----:B-1----:R-:W-:-:S07]  /*82f0*/  MOV R2, UR33 ;  /* 0x0000002100027c02 */ /* 0x002fce0008000f00 */
.L_x_108:
[----:B-1----:R1:W2:Y:S02]  /*8300*/  SYNCS.PHASECHK.TRANS64.TRYWAIT P0, [R2+URZ+0x28], R5 ;  /* 0x00002805020075a7 */ /* 0x0022a400080011ff */
[----:B--2---:R-:W-:Y:S05]  /*8310*/  @!P0 NANOSLEEP.SYNCS 0x989680 ;  /* 0x009896800000895d */ /* 0x004fea0003900000 */
[----:B------:R-:W2:Y:S02]  /*8320*/  @!P0 SYNCS.PHASECHK.TRANS64 P0, [R2+URZ+0x28], R5 ;  /* 0x00002805020085a7 */ /* 0x000ea400080010ff */
[----:B--2---:R-:W-:Y:S05]  /*8330*/  @!P0 BRA `(.L_x_108) ;  /* 0xfffffffc00f08947 */ /* 0x004fea000383ffff */
[----:B------:R-:W-:Y:S05]  /*8340*/  BRA `(.L_x_21) ;  /* 0xffffff9400047947 */ /* 0x000fea000383ffff */
.L_x_28:
[----:B-1----:R-:W-:-:S07]  /*8350*/  MOV R2, UR17 ;  /* 0x0000001100027c02 */ /* 0x002fce0008000f00 */
.L_x_109:
[----:B-1----:R1:W2:Y:S02]  /*8360*/  SYNCS.PHASECHK.TRANS64.TRYWAIT P0, [R2+URZ+0x28], R5 ;  /* 0x00002805020075a7 */ /* 0x0022a400080011ff */
[----:B--2---:R-:W-:Y:S05]  /*8370*/  @!P0 NANOSLEEP.SYNCS 0x989680 ;  /* 0x009896800000895d */ /* 0x004fea0003900000 */
[----:B------:R-:W2:Y:S02]  /*8380*/  @!P0 SYNCS.PHASECHK.TRANS64 P0, [R2+URZ+0x28], R5 ;  /* 0x00002805020085a7 */ /* 0x000ea400080010ff */
[----:B--2---:R-:W-:Y:S05]  /*8390*/  @!P0 BRA `(.L_x_109) ;  /* 0xfffffffc00f08947 */ /* 0x004fea000383ffff */
[----:B------:R-:W-:Y:S05]  /*83a0*/  BRA `(.L_x_27) ;  /* 0xffffff9400a87947 */ /* 0x000fea000383ffff */
.L_x_32:
[----:B-1----:R1:W2:Y:S02]  /*83b0*/  SYNCS.PHASECHK.TRANS64.TRYWAIT P0, [R2+URZ+0x80], R3 ;  /* 0x00008003020075a7 */ /* 0x0022a400080011ff */
[----:B--2---:R-:W-:Y:S05]  /*83c0*/  @!P0 NANOSLEEP.SYNCS 0x989680 ;  /* 0x009896800000895d */ /* 0x004fea0003900000 */
[----:B------:R-:W2:Y:S02]  /*83d0*/  @!P0 SYNCS.PHASECHK.TRANS64 P0, [R2+URZ+0x80], R3 ;  /* 0x00008003020085a7 */ /* 0x000ea400080010ff */
[----:B--2---:R-:W-:Y:S05]  /*83e0*/  @!P0 BRA `(.L_x_32) ;  /* 0xfffffffc00f08947 */ /* 0x004fea000383ffff */
[----:B------:R-:W-:Y:S05]  /*83f0*/  BRA `(.L_x_110) ;  /* 0xffffff9800347947 */ /* 0x000fea000383ffff */
.L_x_36:
[----:B----4-:R-:W-:-:S07]  /*8400*/  MOV R0, UR5 ;  /* 0x0000000500007c02 */ /* 0x010fce0008000f00 */
.L_x_111:
[----:B-1----:R1:W2:Y:S02]  /*8410*/  SYNCS.PHASECHK.TRANS64.TRYWAIT P0, [R0+URZ], R3 ;  /* 0x00000003000075a7 */ /* 0x0022a400080011ff */
[----:B--2---:R-:W-:Y:S05]  /*8420*/  @!P0 NANOSLEEP.SYNCS 0x989680 ;  /* 0x009896800000895d */ /* 0x004fea0003900000 */
[----:B------:R-:W2:Y:S02]  /*8430*/  @!P0 SYNCS.PHASECHK.TRANS64 P0, [R0+URZ], R3 ;  /* 0x00000003000085a7 */ /* 0x000ea400080010ff */
[----:B--2---:R-:W-:Y:S05]  /*8440*/  @!P0 BRA `(.L_x_111) ;  /* 0xfffffffc00f08947 */ /* 0x004fea000383ffff */
[----:B------:R-:W-:Y:S05]  /*8450*/  BRA `(.L_x_112) ;  /* 0xffffff9c00a47947 */ /* 0x000fea000383ffff */
.L_x_37:
[----:B----4-:R-:W-:-:S07]  /*8460*/  MOV R0, UR5 ;  /* 0x0000000500007c02 */ /* 0x010fce0008000f00 */
.L_x_113:
[----:B-1----:R1:W2:Y:S02]  /*8470*/  SYNCS.PHASECHK.TRANS64.TRYWAIT P0, [R0+URZ], R3 ;  /* 0x00000003000075a7 */ /* 0x0022a400080011ff */
[----:B--2---:R-:W-:Y:S05]  /*8480*/  @!P0 NANOSLEEP.SYNCS 0x989680 ;  /* 0x009896800000895d */ /* 0x004fea0003900000 */
[----:B------:R-:W2:Y:S02]  /*8490*/  @!P0 SYNCS.PHASECHK.TRANS64 P0, [R0+URZ], R3 ;  /* 0x00000003000085a7 */ /* 0x000ea400080010ff */
[----:B--2---:R-:W-:Y:S05]  /*84a0*/  @!P0 BRA `(.L_x_113) ;  /* 0xfffffffc00f08947 */ /* 0x004fea000383ffff */
[----:B------:R-:W-:Y:S05]  /*84b0*/  BRA `(.L_x_114) ;  /* 0xffffff9c00b07947 */ /* 0x000fea000383ffff */
.L_x_38:
[----:B----4-:R-:W-:-:S07]  /*84c0*/  MOV R0, UR5 ;  /* 0x0000000500007c02 */ /* 0x010fce0008000f00 */
.L_x_115:
[----:B-1----:R1:W2:Y:S02]  /*84d0*/  SYNCS.PHASECHK.TRANS64.TRYWAIT P0, [R0+URZ], R3 ;  /* 0x00000003000075a7 */ /* 0x0022a400080011ff */
[----:B--2---:R-:W-:Y:S05]  /*84e0*/  @!P0 NANOSLEEP.SYNCS 0x989680 ;  /* 0x009896800000895d */ /* 0x004fea0003900000 */
[----:B------:R-:W2:Y:S02]  /*84f0*/  @!P0 SYNCS.PHASECHK.TRANS64 P0, [R0+URZ], R3 ;  /* 0x00000003000085a7 */ /* 0x000ea400080010ff */
[----:B--2---:R-:W-:Y:S05]  /*8500*/  @!P0 BRA `(.L_x_115) ;  /* 0xfffffffc00f08947 */ /* 0x004fea000383ffff */
[----:B------:R-:W-:Y:S05]  /*8510*/  BRA `(.L_x_116) ;  /* 0xffffff9c00bc7947 */ /* 0x000fea000383ffff */
.L_x_39:
[----:B----4-:R-:W-:-:S07]  /*8520*/  MOV R0, UR5 ;  /* 0x0000000500007c02 */ /* 0x010fce0008000f00 */
.L_x_117:
[----:B-1----:R1:W2:Y:S02]  /*8530*/  SYNCS.PHASECHK.TRANS64.TRYWAIT P0, [R0+URZ], R3 ;  /* 0x00000003000075a7 */ /* 0x0022a400080011ff */
[----:B--2---:R-:W-:Y:S05]  /*8540*/  @!P0 NANOSLEEP.SYNCS 0x989680 ;  /* 0x009896800000895d */ /* 0x004fea0003900000 */
[----:B------:R-:W2:Y:S02]  /*8550*/  @!P0 SYNCS.PHASECHK.TRANS64 P0, [R0+URZ], R3 ;  /* 0x00000003000085a7 */ /* 0x000ea400080010ff */
[----:B--2---:R-:W-:Y:S05]  /*8560*/  @!P0 BRA `(.L_x_117) ;  /* 0xfffffffc00f08947 */ /* 0x004fea000383ffff */
[----:B------:R-:W-:Y:S05]  /*8570*/  BRA `(.L_x_118) ;  /* 0xffffff9c00c87947 */ /* 0x000fea000383ffff */
.L_x_42:
[----:B-1----:R1:W2:Y:S02]  /*8580*/  SYNCS.PHASECHK.TRANS64.TRYWAIT P0, [R0+URZ+0xe0], R5 ;  /* 0x0000e005000075a7 */ /* 0x0022a400080011ff */
[----:B--2---:R-:W-:Y:S05]  /*8590*/  @!P0 NANOSLEEP.SYNCS 0x989680 ;  /* 0x009896800000895d */ /* 0x004fea0003900000 */
[----:B------:R-:W2:Y:S02]  /*85a0*/  @!P0 SYNCS.PHASECHK.TRANS64 P0, [R0+URZ+0xe0], R5 ;  /* 0x0000e005000085a7 */ /* 0x000ea400080010ff */
[----:B--2---:R-:W-:Y:S05]  /*85b0*/  @!P0 BRA `(.L_x_42) ;  /* 0xfffffffc00f08947 */ /* 0x004fea000383ffff */
[----:B------:R-:W-:Y:S05]  /*85c0*/  BRA `(.L_x_119) ;  /* 0xffffffa000247947 */ /* 0x000fea000383ffff */
.L_x_43:
[----:B------:R-:W-:-:S07]  /*85d0*/  MOV R0, UR5 ;  /* 0x0000000500007c02 */ /* 0x000fce0008000f00 */
.L_x_120:
[----:B-1----:R1:W2:Y:S02]  /*85e0*/  SYNCS.PHASECHK.TRANS64.TRYWAIT P0, [R0+URZ+0x90], R5 ;  /* 0x00009005000075a7 */ /* 0x0022a400080011ff */
[----:B--2---:R-:W-:Y:S05]  /*85f0*/  @!P0 NANOSLEEP.SYNCS 0x989680 ;  /* 0x009896800000895d */ /* 0x004fea0003900000 */
[----:B------:R-:W2:Y:S02]  /*8600*/  @!P0 SYNCS.PHASECHK.TRANS64 P0, [R0+URZ+0x90], R5 ;  /* 0x00009005000085a7 */ /* 0x000ea400080010ff */
[----:B--2---:R-:W-:Y:S05]  /*8610*/  @!P0 BRA `(.L_x_120) ;  /* 0xfffffffc00f08947 */ /* 0x004fea000383ffff */
[----:B------:R-:W-:Y:S05]  /*8620*/  BRA `(.L_x_121) ;  /* 0xffffffa000347947 */ /* 0x000fea000383ffff */
.L_x_44:
[----:B-1----:R1:W2:Y:S02]  /*8630*/  SYNCS.PHASECHK.TRANS64.TRYWAIT P1, [R0+URZ+0x80], R5 ;  /* 0x00008005000075a7 */ /* 0x0022a400080211ff */
[----:B--2---:R-:W-:Y:S05]  /*8640*/  @!P1 NANOSLEEP.SYNCS 0x989680 ;  /* 0x009896800000995d */ /* 0x004fea0003900000 */
[----:B------:R-:W2:Y:S02]  /*8650*/  @!P1 SYNCS.PHASECHK.TRANS64 P1, [R0+URZ+0x80], R5 ;  /* 0x00008005000095a7 */ /* 0x000ea400080210ff */
[----:B--2---:R-:W-:Y:S05]  /*8660*/  @!P1 BRA `(.L_x_44) ;  /* 0xfffffffc00f09947 */ /* 0x004fea000383ffff */
[----:B------:R-:W-:Y:S05]  /*8670*/  BRA `(.L_x_122) ;  /* 0xffffffa000647947 */ /* 0x000fea000383ffff */
.L_x_47:
[----:B------:R-:W-:-:S07]  /*8680*/  MOV R0, UR5 ;  /* 0x0000000500007c02 */ /* 0x000fce0008000f00 */
.L_x_123:
[----:B-1----:R1:W2:Y:S02]  /*8690*/  SYNCS.PHASECHK.TRANS64.TRYWAIT P0, [R0+URZ+0x90], R3 ;  /* 0x00009003000075a7 */ /* 0x0022a400080011ff */
[----:B--2---:R-:W-:Y:S05]  /*86a0*/  @!P0 NANOSLEEP.SYNCS 0x989680 ;  /* 0x009896800000895d */ /* 0x004fea0003900000 */
[----:B------:R-:W2:Y:S02]  /*86b0*/  @!P0 SYNCS.PHASECHK.TRANS64 P0, [R0+URZ+0x90], R3 ;  /* 0x00009003000085a7 */ /* 0x000ea400080010ff */
[----:B--2---:R-:W-:Y:S05]  /*86c0*/  @!P0 BRA `(.L_x_123) ;  /* 0xfffffffc00f08947 */ /* 0x004fea000383ffff */
[----:B------:R-:W-:Y:S05]  /*86d0*/  BRA `(.L_x_46) ;  /* 0xffffffa000b87947 */ /* 0x000fea000383ffff */
.L_x_54:
[----:B-1----:R1:W2:Y:S02]  /*86e0*/  SYNCS.PHASECHK.TRANS64.TRYWAIT P1, [R0+URZ+0x80], R5 ;  /* 0x00008005000075a7 */ /* 0x0022a400080211ff */
[----:B--2---:R-:W-:Y:S05]  /*86f0*/  @!P1 NANOSLEEP.SYNCS 0x989680 ;  /* 0x009896800000995d */ /* 0x004fea0003900000 */
[----:B------:R-:W2:Y:S02]  /*8700*/  @!P1 SYNCS.PHASECHK.TRANS64 P1, [R0+URZ+0x80], R5 ;  /* 0x00008005000095a7 */ /* 0x000ea400080210ff */
[----:B--2---:R-:W-:Y:S05]  /*8710*/  @!P1 BRA `(.L_x_54) ;  /* 0xfffffffc00f09947 */ /* 0x004fea000383ffff */
[----:B------:R-:W-:Y:S05]  /*8720*/  BRA `(.L_x_124) ;  /* 0xffffffa800287947 */ /* 0x000fea000383ffff */
.L_x_55:
[----:B------:R-:W-:-:S07]  /*8730*/  MOV R3, UR7 ;  /* 0x0000000700037c02 */ /* 0x000fce0008000f00 */
.L_x_125:
[----:B-1----:R1:W2:Y:S02]  /*8740*/  SYNCS.PHASECHK.TRANS64.TRYWAIT P0, [R3+URZ+0xc0], R0 ;  /* 0x0000c000030075a7 */ /* 0x0022a400080011ff */
[----:B--2---:R-:W-:Y:S05]  /*8750*/  @!P0 NANOSLEEP.SYNCS 0x989680 ;  /* 0x009896800000895d */ /* 0x004fea0003900000 */
[----:B------:R-:W2:Y:S02]  /*8760*/  @!P0 SYNCS.PHASECHK.TRANS64 P0, [R3+URZ+0xc0], R0 ;  /* 0x0000c000030085a7 */ /* 0x000ea400080010ff */
[----:B--2---:R-:W-:Y:S05]  /*8770*/  @!P0 BRA `(.L_x_125) ;  /* 0xfffffffc00f08947 */ /* 0x004fea000383ffff */
[----:B------:R-:W-:Y:S05]  /*8780*/  BRA `(.L_x_126) ;  /* 0xffffffa800607947 */ /* 0x000fea000383ffff */
.L_x_58:
[----:B------:R-:W-:Y:S07]  /*8790*/  MOV R0, UR6 ;  /* 0x0000000600007c02 */ /* 0x000fee0008000f00 */
.L_x_127:
[----:B-1----:R1:W2:Y:S02]  /*87a0*/  SYNCS.PHASECHK.TRANS64.TRYWAIT P0, [R0+URZ], R3 ;  /* 0x00000003000075a7 */ /* 0x0022a400080011ff */
[----:B--2---:R-:W-:Y:S05]  /*87b0*/  @!P0 NANOSLEEP.SYNCS 0x989680 ;  /* 0x009896800000895d */ /* 0x004fea0003900000 */
[----:B------:R-:W2:Y:S02]  /*87c0*/  @!P0 SYNCS.PHASECHK.TRANS64 P0, [R0+URZ], R3 ;  /* 0x00000003000085a7 */ /* 0x000ea400080010ff */
[----:B--2---:R-:W-:Y:S05]  /*87d0*/  @!P0 BRA `(.L_x_127) ;  /* 0xfffffffc00f08947 */ /* 0x004fea000383ffff */
[----:B------:R-:W-:Y:S05]  /*87e0*/  BRA `(.L_x_57) ;  /* 0xffffffa8007c7947 */ /* 0x000fea000383ffff */
.L_x_61:
[----:B------:R-:W-:-:S07]  /*87f0*/  MOV R0, UR6 ;  /* 0x0000000600007c02 */ /* 0x000fce0008000f00 */
.L_x_128:
[----:B--2---:R2:W4:Y:S02]  /*8800*/  SYNCS.PHASECHK.TRANS64.TRYWAIT P0, [R0+URZ], R3 ;  /* 0x00000003000075a7 */ /* 0x00452400080011ff */
[----:B----4-:R-:W-:Y:S05]  /*8810*/  @!P0 NANOSLEEP.SYNCS 0x989680 ;  /* 0x009896800000895d */ /* 0x010fea0003900000 */
[----:B------:R-:W4:Y:S02]  /*8820*/  @!P0 SYNCS.PHASECHK.TRANS64 P0, [R0+URZ], R3 ;  /* 0x00000003000085a7 */ /* 0x000f2400080010ff */
[----:B----4-:R-:W-:Y:S05]  /*8830*/  @!P0 BRA `(.L_x_128) ;  /* 0xfffffffc00f08947 */ /* 0x010fea000383ffff */
[----:B------:R-:W-:Y:S05]  /*8840*/  BRA `(.L_x_129) ;  /* 0xffffffac00587947 */ /* 0x000fea000383ffff */
.L_x_62:
[----:B------:R-:W-:-:S07]  /*8850*/  MOV R0, UR6 ;  /* 0x0000000600007c02 */ /* 0x000fce0008000f00 */
.L_x_130:
[----:B-1----:R1:W2:Y:S02]  /*8860*/  SYNCS.PHASECHK.TRANS64.TRYWAIT P0, [R0+URZ], R3 ;  /* 0x00000003000075a7 */ /* 0x0022a400080011ff */
[----:B--2---:R-:W-:Y:S05]  /*8870*/  @!P0 NANOSLEEP.SYNCS 0x989680 ;  /* 0x009896800000895d */ /* 0x004fea0003900000 */
[----:B------:R-:W2:Y:S02]  /*8880*/  @!P0 SYNCS.PHASECHK.TRANS64 P0, [R0+URZ], R3 ;  /* 0x00000003000085a7 */ /* 0x000ea400080010ff */
[----:B--2---:R-:W-:Y:S05]  /*8890*/  @!P0 BRA `(.L_x_130) ;  /* 0xfffffffc00f08947 */ /* 0x004fea000383ffff */
[----:B------:R-:W-:Y:S05]  /*88a0*/  BRA `(.L_x_131) ;  /* 0xffffffac00647947 */ /* 0x000fea000383ffff */
.L_x_63:
[----:B------:R-:W-:-:S07]  /*88b0*/  MOV R0, UR6 ;  /* 0x0000000600007c02 */ /* 0x000fce0008000f00 */
.L_x_132:
[----:B-1----:R1:W2:Y:S02]  /*88c0*/  SYNCS.PHASECHK.TRANS64.TRYWAIT P0, [R0+URZ], R3 ;  /* 0x00000003000075a7 */ /* 0x0022a400080011ff */
[----:B--2---:R-:W-:Y:S05]  /*88d0*/  @!P0 NANOSLEEP.SYNCS 0x989680 ;  /* 0x009896800000895d */ /* 0x004fea0003900000 */
[----:B------:R-:W2:Y:S02]  /*88e0*/  @!P0 SYNCS.PHASECHK.TRANS64 P0, [R0+URZ], R3 ;  /* 0x00000003000085a7 */ /* 0x000ea400080010ff */
[----:B--2---:R-:W-:Y:S05]  /*88f0*/  @!P0 BRA `(.L_x_132) ;  /* 0xfffffffc00f08947 */ /* 0x004fea000383ffff */
[----:B------:R-:W-:Y:S05]  /*8900*/  BRA `(.L_x_133) ;  /* 0xffffffac00707947 */ /* 0x000fea000383ffff */
.L_x_64:
[----:B------:R-:W-:-:S07]  /*8910*/  MOV R0, UR7 ;  /* 0x0000000700007c02 */ /* 0x000fce0008000f00 */
.L_x_134:
[----:B-1----:R1:W2:Y:S02]  /*8920*/  SYNCS.PHASECHK.TRANS64.TRYWAIT P0, [R0+URZ], R3 ;  /* 0x00000003000075a7 */ /* 0x0022a400080011ff */
[----:B--2---:R-:W-:Y:S05]  /*8930*/  @!P0 NANOSLEEP.SYNCS 0x989680 ;  /* 0x009896800000895d */ /* 0x004fea0003900000 */
[----:B------:R-:W2:Y:S02]  /*8940*/  @!P0 SYNCS.PHASECHK.TRANS64 P0, [R0+URZ], R3 ;  /* 0x00000003000085a7 */ /* 0x000ea400080010ff */
[----:B--2---:R-:W-:Y:S05]  /*8950*/  @!P0 BRA `(.L_x_134) ;  /* 0xfffffffc00f08947 */ /* 0x004fea000383ffff */
[----:B------:R-:W-:Y:S05]  /*8960*/  BRA `(.L_x_135) ;  /* 0xffffffac007c7947 */ /* 0x000fea000383ffff */
.L_x_69:
[----:B--2---:R2:W3:Y:S02]  /*8970*/  SYNCS.PHASECHK.TRANS64.TRYWAIT P0, [R0+URZ+0x80], R3 ;  /* 0x00008003000075a7 */ /* 0x0044e400080011ff */
[----:B---3--:R-:W-:Y:S05]  /*8980*/  @!P0 NANOSLEEP.SYNCS 0x989680 ;  /* 0x009896800000895d */ /* 0x008fea0003900000 */
[----:B------:R-:W3:Y:S02]  /*8990*/  @!P0 SYNCS.PHASECHK.TRANS64 P0, [R0+URZ+0x80], R3 ;  /* 0x00008003000085a7 */ /* 0x000ee400080010ff */
[----:B---3--:R-:W-:Y:S05]  /*89a0*/  @!P0 BRA `(.L_x_69) ;  /* 0xfffffffc00f08947 */ /* 0x008fea000383ffff */
[----:B------:R-:W-:Y:S05]  /*89b0*/  BRA `(.L_x_136) ;  /* 0xffffffb000807947 */ /* 0x000fea000383ffff */
.L_x_72:
[----:B------:R-:W-:Y:S07]  /*89c0*/  MOV R0, UR7 ;  /* 0x0000000700007c02 */ /* 0x000fee0008000f00 */
.L_x_137:
[----:B--2---:R2:W3:Y:S02]  /*89d0*/  SYNCS.PHASECHK.TRANS64.TRYWAIT P0, [R0+URZ+0x78], R3 ;  /* 0x00007803000075a7 */ /* 0x0044e400080011ff */
[----:B---3--:R-:W-:Y:S05]  /*89e0*/  @!P0 NANOSLEEP.SYNCS 0x989680 ;  /* 0x009896800000895d */ /* 0x008fea0003900000 */
[----:B------:R-:W3:Y:S02]  /*89f0*/  @!P0 SYNCS.PHASECHK.TRANS64 P0, [R0+URZ+0x78], R3 ;  /* 0x00007803000085a7 */ /* 0x000ee400080010ff */
[----:B---3--:R-:W-:Y:S05]  /*8a00*/  @!P0 BRA `(.L_x_137) ;  /* 0xfffffffc00f08947 */ /* 0x008fea000383ffff */
[----:B------:R-:W-:Y:S05]  /*8a10*/  BRA `(.L_x_71) ;  /* 0xffffffb400607947 */ /* 0x000fea000383ffff */
.L_x_75:
[----:B--2---:R-:W-:Y:S07]  /*8a20*/  MOV R3, UR7 ;  /* 0x0000000700037c02 */ /* 0x004fee0008000f00 */
.L_x_138:
[----:B-1----:R1:W2:Y:S02]  /*8a30*/  SYNCS.PHASECHK.TRANS64.TRYWAIT P0, [R3+URZ+0x60], R12 ;  /* 0x0000600c030075a7 */ /* 0x0022a400080011ff */
[----:B--2---:R-:W-:Y:S05]  /*8a40*/  @!P0 NANOSLEEP.SYNCS 0x989680 ;  /* 0x009896800000895d */ /* 0x004fea0003900000 */
[----:B------:R-:W2:Y:S02]  /*8a50*/  @!P0 SYNCS.PHASECHK.TRANS64 P0, [R3+URZ+0x60], R12 ;  /* 0x0000600c030085a7 */ /* 0x000ea400080010ff */
[----:B--2---:R-:W-:Y:S05]  /*8a60*/  @!P0 BRA `(.L_x_138) ;  /* 0xfffffffc00f08947 */ /* 0x004fea000383ffff */
[----:B------:R-:W-:Y:S05]  /*8a70*/  BRA `(.L_x_139) ;  /* 0xffffffb400d87947 */ /* 0x000fea000383ffff */
.L_x_76:
[----:B------:R-:W-:Y:S07]  /*8a80*/  MOV R3, UR7 ;  /* 0x0000000700037c02 */ /* 0x000fee0008000f00 */
.L_x_140:
[----:B-1----:R1:W2:Y:S02]  /*8a90*/  SYNCS.PHASECHK.TRANS64.TRYWAIT P0, [R3+URZ+0x68], R12 ;  /* 0x0000680c030075a7 */ /* 0x0022a400080011ff */
[----:B--2---:R-:W-:Y:S05]  /*8aa0*/  @!P0 NANOSLEEP.SYNCS 0x989680 ;  /* 0x009896800000895d */ /* 0x004fea0003900000 */
[----:B------:R-:W2:Y:S02]  /*8ab0*/  @!P0 SYNCS.PHASECHK.TRANS64 P0, [R3+URZ+0x68], R12 ;  /* 0x0000680c030085a7 */ /* 0x000ea400080010ff */
[----:B--2---:R-:W-:Y:S05]  /*8ac0*/  @!P0 BRA `(.L_x_140) ;  /* 0xfffffffc00f08947 */ /* 0x004fea000383ffff */
[----:B------:R-:W-:Y:S05]  /*8ad0*/  BRA `(.L_x_141) ;  /* 0xffffffb800587947 */ /* 0x000fea000383ffff */
.L_x_78:
[----:B------:R-:W-:-:S07]  /*8ae0*/  MOV R0, UR7 ;  /* 0x0000000700007c02 */ /* 0x000fce0008000f00 */
.L_x_142:
[----:B-1----:R1:W3:Y:S02]  /*8af0*/  SYNCS.PHASECHK.TRANS64.TRYWAIT P0, [R0+URZ+0x60], R3 ;  /* 0x00006003000075a7 */ /* 0x0022e400080011ff */
[----:B---3--:R-:W-:Y:S05]  /*8b00*/  @!P0 NANOSLEEP.SYNCS 0x989680 ;  /* 0x009896800000895d */ /* 0x008fea0003900000 */
[----:B------:R-:W3:Y:S02]  /*8b10*/  @!P0 SYNCS.PHASECHK.TRANS64 P0, [R0+URZ+0x60], R3 ;  /* 0x00006003000085a7 */ /* 0x000ee400080010ff */
[----:B---3--:R-:W-:Y:S05]  /*8b20*/  @!P0 BRA `(.L_x_142) ;  /* 0xfffffffc00f08947 */ /* 0x008fea000383ffff */
[----:B------:R-:W-:Y:S05]  /*8b30*/  BRA `(.L_x_143) ;  /* 0xffffffb800c87947 */ /* 0x000fea000383ffff */
.L_x_80:
[----:B--2---:R2:W4:Y:S02]  /*8b40*/  SYNCS.PHASECHK.TRANS64.TRYWAIT P0, [R0+URZ+0x80], R3 ;  /* 0x00008003000075a7 */ /* 0x00452400080011ff */
[----:B----4-:R-:W-:Y:S05]  /*8b50*/  @!P0 NANOSLEEP.SYNCS 0x989680 ;  /* 0x009896800000895d */ /* 0x010fea0003900000 */
[----:B------:R-:W4:Y:S02]  /*8b60*/  @!P0 SYNCS.PHASECHK.TRANS64 P0, [R0+URZ+0x80], R3 ;  /* 0x00008003000085a7 */ /* 0x000f2400080010ff */
[----:B----4-:R-:W-:Y:S05]  /*8b70*/  @!P0 BRA `(.L_x_80) ;  /* 0xfffffffc00f08947 */ /* 0x010fea000383ffff */
[----:B------:R-:W-:Y:S05]  /*8b80*/  BRA `(.L_x_144) ;  /* 0xffffffbc00907947 */ /* 0x000fea000383ffff */
.L_x_91:
[----:B-1----:R1:W3:Y:S02]  /*8b90*/  SYNCS.PHASECHK.TRANS64.TRYWAIT P1, [R3+URZ+0x50], R0 ;  /* 0x00005000030075a7 */ /* 0x0022e400080211ff */
[----:B---3--:R-:W-:Y:S05]  /*8ba0*/  @!P1 NANOSLEEP.SYNCS 0x989680 ;  /* 0x009896800000995d */ /* 0x008fea0003900000 */
[----:B------:R-:W3:Y:S02]  /*8bb0*/  @!P1 SYNCS.PHASECHK.TRANS64 P1, [R3+URZ+0x50], R0 ;  /* 0x00005000030095a7 */ /* 0x000ee400080210ff */
[----:B---3--:R-:W-:Y:S05]  /*8bc0*/  @!P1 BRA `(.L_x_91) ;  /* 0xfffffffc00f09947 */ /* 0x008fea000383ffff */
[----:B------:R-:W-:Y:S05]  /*8bd0*/  BRA `(.L_x_90) ;  /* 0xffffffc800b47947 */ /* 0x000fea000383ffff */
.L_x_93:
[----:B-1----:R1:W4:Y:S02]  /*8be0*/  SYNCS.PHASECHK.TRANS64.TRYWAIT P0, [R207+URZ+0xa0], R2 ;  /* 0x0000a002cf0075a7 */ /* 0x00232400080011ff */
[----:B----4-:R-:W-:Y:S05]  /*8bf0*/  @!P0 NANOSLEEP.SYNCS 0x989680 ;  /* 0x009896800000895d */ /* 0x010fea0003900000 */
[----:B------:R-:W4:Y:S02]  /*8c00*/  @!P0 SYNCS.PHASECHK.TRANS64 P0, [R207+URZ+0xa0], R2 ;  /* 0x0000a002cf0085a7 */ /* 0x000f2400080010ff */
[----:B----4-:R-:W-:Y:S05]  /*8c10*/  @!P0 BRA `(.L_x_93) ;  /* 0xfffffffc00f08947 */ /* 0x010fea000383ffff */
[----:B------:R-:W-:Y:S05]  /*8c20*/  BRA `(.L_x_92) ;  /* 0xffffffcc00107947 */ /* 0x000fea000383ffff */
.L_x_102:
[----:B--2---:R2:W3:Y:S02]  /*8c30*/  SYNCS.PHASECHK.TRANS64.TRYWAIT P0, [R210+URZ+0x50], R3 ;  /* 0x00005003d20075a7 */ /* 0x0044e400080011ff */
[----:B---3--:R-:W-:Y:S05]  /*8c40*/  @!P0 NANOSLEEP.SYNCS 0x989680 ;  /* 0x009896800000895d */ /* 0x008fea0003900000 */
[----:B------:R-:W3:Y:S02]  /*8c50*/  @!P0 SYNCS.PHASECHK.TRANS64 P0, [R210+URZ+0x50], R3 ;  /* 0x00005003d20085a7 */ /* 0x000ee400080010ff */
[----:B---3--:R-:W-:Y:S05]  /*8c60*/  @!P0 BRA `(.L_x_102) ;  /* 0xfffffffc00f08947 */ /* 0x008fea000383ffff */
[----:B------:R-:W-:Y:S05]  /*8c70*/  BRA `(.L_x_101) ;  /* 0xffffffe0001c7947 */ /* 0x000fea000383ffff */
        .weak           $__internal_0_$__cuda_sm10x_tcgen05_guardrail_trap_col_being_dealloced_not_returned_by_alloc
        .type           $__internal_0_$__cuda_sm10x_tcgen05_guardrail_trap_col_being_dealloced_not_returned_by_alloc,@function
        .size           $__internal_0_$__cuda_sm10x_tcgen05_guardrail_trap_col_being_dealloced_not_returned_by_alloc,($__internal_1_$__cuda_sm10x_tcgen05_guardrail_trap_phase_invalid_during_alloc - $__internal_0_$__cuda_sm10x_tcgen05_guardrail_trap_col_being_dealloced_not_returned_by_alloc)
$__internal_0_$__cuda_sm10x_tcgen05_guardrail_trap_col_being_dealloced_not_returned_by_alloc:
[----:B------:R-:W-:Y:S05]  /*8c80*/  BPT.TRAP 0x1 ;  /* 0x000000040000795c */ /* 0x000fea0000300000 */
[----:B------:R-:W-:-:S04]  /*8c90*/  HFMA2 R3, -RZ, RZ, 0, 0 ;  /* 0x00000000ff037431 */ /* 0x000fc800000001ff */
[----:B------:R-:W-:Y:S05]  /*8ca0*/  RET.REL.NODEC R2 `(_ZN7cutlass13device_kernelINS_4gemm6kernel13GemmUniversalIN4cute5tupleIJiiiiEEENS1_10collective13CollectiveMmaINS1_35MainloopSm100TmaUmmaWarpSpecializedILi5ELi2ELi4ENS5_IJNS4_1CILi1EEESB_SB_EEEEENS5_IJNSA_ILi128EEESE_SE_EEENS_12float_e4m3_tENS5_IJlSB_lEEESG_SH_NS4_8TiledMMAINS4_8MMA_AtomIJNS4_10MMA_TraitsINS4_19SM100_MMA_F8F6F4_SSEJSG_SG_fSE_SE_NS4_17integral_constantINS4_4UMMA5MajorELSO_0EEESP_NSM_INSN_7ScaleInELSQ_0EEESR_EEEEEENS4_6LayoutISC_NS5_IJNSA_ILi0EEESV_SV_EEEEENS5_IJNS4_10UnderscoreESY_SY_EEEEENS4_13SM90_TMA_LOADENS4_14ComposedLayoutINS4_7SwizzleILi3ELi4ELi3EEENS4_18smem_ptr_flag_bitsILi8EEENSU_INS5_IJNSA_ILi8EEESE_EEENS5_IJSE_SB_EEEEEEEvNS4_8identityES11_S1B_vS1C_EENS_8epilogue10collective18CollectiveEpilogueINS1E_23Sm100TmaWarpSpecializedILi2ELi2ELi64ELb0ELb0EEEJSF_NS5_IJNSU_ISE_SB_EENSU_INSA_ILi64EEESB_EEEEESG_SH_SG_SH_NS1E_6fusion15FusionCallbacksIS1I_NS1N_17LinearCombinationISG_fSG_fLNS_15FloatRoundStyleE2EEESF_S1M_JEEENS4_5SM1004TMEM4LOAD26SM100_TMEM_LOAD_32dp32b64xES11_NS12_INS13_ILi2ELi4ELi3EEES16_NSU_INS5_IJS17_S1K_EEENS5_IJS1K_SB_EEEEEEENS4_39AutoVectorizingCopyWithAssumedAlignmentILi128EEENS4_14SM90_TMA_STOREES21_S23_S23_EEEvvEEEEvNT_6ParamsE) ;  /* 0xffffff7002d47950 */ /* 0x000fea0003c3ffff */
        .weak           $__internal_1_$__cuda_sm10x_tcgen05_guardrail_trap_phase_invalid_during_alloc
        .type           $__internal_1_$__cuda_sm10x_tcgen05_guardrail_trap_phase_invalid_during_alloc,@function
        .size           $__internal_1_$__cuda_sm10x_tcgen05_guardrail_trap_phase_invalid_during_alloc,($__internal_2_$__cuda_sm10x_tcgen05_guardrail_trap_unallocated_columns_being_dealloced - $__internal_1_$__cuda_sm10x_tcgen05_guardrail_trap_phase_invalid_during_alloc)
$__internal_1_$__cuda_sm10x_tcgen05_guardrail_trap_phase_invalid_during_alloc:
[----:B------:R-:W-:Y:S05]  /*8cb0*/  BPT.TRAP 0x1 ;  /* 0x000000040000795c */ /* 0x000fea0000300000 */
[----:B------:R-:W-:-:S04]  /*8cc0*/  MOV R3, 0x0 ;  /* 0x0000000000037802 */ /* 0x000fc80000000f00 */
[----:B------:R-:W-:Y:S05]  /*8cd0*/  RET.REL.NODEC R2 `(_ZN7cutlass13device_kernelINS_4gemm6kernel13GemmUniversalIN4cute5tupleIJiiiiEEENS1_10collective13CollectiveMmaINS1_35MainloopSm100TmaUmmaWarpSpecializedILi5ELi2ELi4ENS5_IJNS4_1CILi1EEESB_SB_EEEEENS5_IJNSA_ILi128EEESE_SE_EEENS_12float_e4m3_tENS5_IJlSB_lEEESG_SH_NS4_8TiledMMAINS4_8MMA_AtomIJNS4_10MMA_TraitsINS4_19SM100_MMA_F8F6F4_SSEJSG_SG_fSE_SE_NS4_17integral_constantINS4_4UMMA5MajorELSO_0EEESP_NSM_INSN_7ScaleInELSQ_0EEESR_EEEEEENS4_6LayoutISC_NS5_IJNSA_ILi0EEESV_SV_EEEEENS5_IJNS4_10UnderscoreESY_SY_EEEEENS4_13SM90_TMA_LOADENS4_14ComposedLayoutINS4_7SwizzleILi3ELi4ELi3EEENS4_18smem_ptr_flag_bitsILi8EEENSU_INS5_IJNSA_ILi8EEESE_EEENS5_IJSE_SB_EEEEEEEvNS4_8identityES11_S1B_vS1C_EENS_8epilogue10collective18CollectiveEpilogueINS1E_23Sm100TmaWarpSpecializedILi2ELi2ELi64ELb0ELb0EEEJSF_NS5_IJNSU_ISE_SB_EENSU_INSA_ILi64EEESB_EEEEESG_SH_SG_SH_NS1E_6fusion15FusionCallbacksIS1I_NS1N_17LinearCombinationISG_fSG_fLNS_15FloatRoundStyleE2EEESF_S1M_JEEENS4_5SM1004TMEM4LOAD26SM100_TMEM_LOAD_32dp32b64xES11_NS12_INS13_ILi2ELi4ELi3EEES16_NSU_INS5_IJS17_S1K_EEENS5_IJS1K_SB_EEEEEEENS4_39AutoVectorizingCopyWithAssumedAlignmentILi128EEENS4_14SM90_TMA_STOREES21_S23_S23_EEEvvEEEEvNT_6ParamsE) ;  /* 0xffffff7002c87950 */ /* 0x000fea0003c3ffff */
        .weak           $__internal_2_$__cuda_sm10x_tcgen05_guardrail_trap_unallocated_columns_being_dealloced
        .type           $__internal_2_$__cuda_sm10x_tcgen05_guardrail_trap_unallocated_columns_being_dealloced,@function
        .size           $__internal_2_$__cuda_sm10x_tcgen05_guardrail_trap_unallocated_columns_being_dealloced,(.L_x_146 - $__internal_2_$__cuda_sm10x_tcgen05_guardrail_trap_unallocated_columns_being_dealloced)
$__internal_2_$__cuda_sm10x_tcgen05_guardrail_trap_unallocated_columns_being_dealloced:
[----:B------:R-:W-:Y:S05]  /*8ce0*/  BPT.TRAP 0x1 ;  /* 0x000000040000795c */ /* 0x000fea0000300000 */
[----:B------:R-:W-:-:S04]  /*8cf0*/  HFMA2 R3, -RZ, RZ, 0, 0 ;  /* 0x00000000ff037431 */ /* 0x000fc800000001ff */
[----:B------:R-:W-:Y:S05]  /*8d00*/  RET.REL.NODEC R2 `(_ZN7cutlass13device_kernelINS_4gemm6kernel13GemmUniversalIN4cute5tupleIJiiiiEEENS1_10collective13CollectiveMmaINS1_35MainloopSm100TmaUmmaWarpSpecializedILi5ELi2ELi4ENS5_IJNS4_1CILi1EEESB_SB_EEEEENS5_IJNSA_ILi128EEESE_SE_EEENS_12float_e4m3_tENS5_IJlSB_lEEESG_SH_NS4_8TiledMMAINS4_8MMA_AtomIJNS4_10MMA_TraitsINS4_19SM100_MMA_F8F6F4_SSEJSG_SG_fSE_SE_NS4_17integral_constantINS4_4UMMA5MajorELSO_0EEESP_NSM_INSN_7ScaleInELSQ_0EEESR_EEEEEENS4_6LayoutISC_NS5_IJNSA_ILi0EEESV_SV_EEEEENS5_IJNS4_10UnderscoreESY_SY_EEEEENS4_13SM90_TMA_LOADENS4_14ComposedLayoutINS4_7SwizzleILi3ELi4ELi3EEENS4_18smem_ptr_flag_bitsILi8EEENSU_INS5_IJNSA_ILi8EEESE_EEENS5_IJSE_SB_EEEEEEEvNS4_8identityES11_S1B_vS1C_EENS_8epilogue10collective18CollectiveEpilogueINS1E_23Sm100TmaWarpSpecializedILi2ELi2ELi64ELb0ELb0EEEJSF_NS5_IJNSU_ISE_SB_EENSU_INSA_ILi64EEESB_EEEEESG_SH_SG_SH_NS1E_6fusion15FusionCallbacksIS1I_NS1N_17LinearCombinationISG_fSG_fLNS_15FloatRoundStyleE2EEESF_S1M_JEEENS4_5SM1004TMEM4LOAD26SM100_TMEM_LOAD_32dp32b64xES11_NS12_INS13_ILi2ELi4ELi3EEES16_NSU_INS5_IJS17_S1K_EEENS5_IJS1K_SB_EEEEEEENS4_39AutoVectorizingCopyWithAssumedAlignmentILi128EEENS4_14SM90_TMA_STOREES21_S23_S23_EEEvvEEEEvNT_6ParamsE) ;  /* 0xffffff7002bc7950 */ /* 0x000fea0003c3ffff */
.L_x_145:
[----:B------:R-:W-:-:S00]  /*8d10*/  BRA `(.L_x_145) ;  /* 0xfffffffc00fc7947 */ /* 0x000fc0000383ffff */
[----:B------:R-:W-:-:S00]  /*8d20*/  NOP ;  /* 0x0000000000007918 */ /* 0x000fc00000000000 */
        /* <DEDUP_REMOVED lines=13> */
.L_x_146:


//--------------------- .nv.global.init           --------------------------
	.section	.nv.global.init,"aw",@progbits
.nv.global.init:
	.type		$str$27,@object
	.size		$str$27,($str$28 - $str$27)
$str$27:
        /*0000*/ 	.byte	0x28, 0x61, 0x64, 0x64, 0x72, 0x65, 0x73, 0x73, 0x20, 0x26, 0x20, 0x6d, 0x61, 0x73, 0x6b, 0x29
        /*0010*/ 	.byte	0x20, 0x3d, 0x3d, 0x20, 0x30, 0x00
	.type		$str$28,@object
	.size		$str$28,($str$26 - $str$28)
$str$28:
        /*0016*/ 	.byte	0x2f, 0x74, 0x6d, 0x70, 0x2f, 0x63, 0x75, 0x74, 0x6c, 0x61, 0x73, 0x73, 0x5f, 0x73, 0x77, 0x65
        /*0026*/ 	.byte	0x65, 0x70, 0x5f, 0x73, 0x72, 0x63, 0x2f, 0x69, 0x6e, 0x63, 0x6c, 0x75, 0x64, 0x65, 0x2f, 0x63
        /*0036*/ 	.byte	0x75, 0x74, 0x65, 0x2f, 0x70, 0x6f, 0x69, 0x6e, 0x74, 0x65, 0x72, 0x5f, 0x66, 0x6c, 0x61, 0x67
        /*0046*/ 	.byte	0x67, 0x65, 0x64, 0x2e, 0x68, 0x70, 0x70, 0x00
	.type		$str$26,@object
	.size		$str$26,($str$25 - $str$26)
$str$26:
        /*004e*/ 	.byte	0x2f, 0x74, 0x6d, 0x70, 0x2f, 0x63, 0x75, 0x74, 0x6c, 0x61, 0x73, 0x73, 0x5f, 0x73, 0x77, 0x65
        /*005e*/ 	.byte	0x65, 0x70, 0x5f, 0x73, 0x72, 0x63, 0x2f, 0x69, 0x6e, 0x63, 0x6c, 0x75, 0x64, 0x65, 0x2f, 0x63
        /*006e*/ 	.byte	0x75, 0x74, 0x65, 0x2f, 0x61, 0x74, 0x6f, 0x6d, 0x2f, 0x63, 0x6f, 0x70, 0x79, 0x5f, 0x74, 0x72
        /*007e*/ 	.byte	0x61, 0x69, 0x74, 0x73, 0x5f, 0x73, 0x6d, 0x31, 0x30, 0x30, 0x2e, 0x68, 0x70, 0x70, 0x00
	.type		$str$25,@object
	.size		$str$25,(__unnamed_1 - $str$25)
$str$25:
        /*008d*/ 	.byte	0x28, 0x28, 0x75, 0x69, 0x6e, 0x74, 0x33, 0x32, 0x5f, 0x74, 0x28, 0x74, 0x68, 0x72, 0x65, 0x61
        /*009d*/ 	.byte	0x64, 0x49, 0x64, 0x78, 0x2e, 0x78, 0x29, 0x20, 0x2f, 0x20, 0x33, 0x32, 0x29, 0x20, 0x25, 0x20
        /*00ad*/ 	.byte	0x34, 0x29, 0x20, 0x3d, 0x3d, 0x20, 0x28, 0x28, 0x28, 0x74, 0x6d, 0x65, 0x6d, 0x5f, 0x61, 0x64
        /*00bd*/ 	.byte	0x64, 0x72, 0x20, 0x3e, 0x3e, 0x20, 0x31, 0x36, 0x29, 0x20, 0x2f, 0x20, 0x33, 0x32, 0x29, 0x20
        /*00cd*/ 	.byte	0x25, 0x20, 0x34, 0x29, 0x00
	.type		__unnamed_1,@object
	.size		__unnamed_1,(__unnamed_2 - __unnamed_1)
__unnamed_1:
        /*00d2*/ 	.byte	0x61, 0x75, 0x74, 0x6f, 0x20, 0x63, 0x75, 0x74, 0x65, 0x3a, 0x3a, 0x61, 0x73, 0x5f, 0x70, 0x6f
        /* <DEDUP_REMOVED lines=24> */
        /*0262*/ 	.byte	0x43, 0x3c, 0x38, 0x31, 0x39, 0x32, 0x3e, 0x3e, 0x3e, 0x3e, 0x5d, 0x00
	.type		__unnamed_2,@object
	.size		__unnamed_2,(.L_2 - __unnamed_2)
__unnamed_2:
        /* <DEDUP_REMOVED lines=42> */
        /*050e*/ 	.byte	0x3e, 0x3e, 0x3e, 0x3e, 0x5d, 0x00
.L_2:


//--------------------- .nv.shared._ZN7cutlass13device_kernelINS_4gemm6kernel13GemmUniversalIN4cute5tupleIJiiiiEEENS1_10collective13CollectiveMmaINS1_35MainloopSm100TmaUmmaWarpSpecializedILi5ELi2ELi4ENS5_IJNS4_1CILi1EEESB_SB_EEEEENS5_IJNSA_ILi128EEESE_SE_EEENS_12float_e4m3_tENS5_IJlSB_lEEESG_SH_NS4_8TiledMMAINS4_8MMA_AtomIJNS4_10MMA_TraitsINS4_19SM100_MMA_F8F6F4_SSEJSG_SG_fSE_SE_NS4_17integral_constantINS4_4UMMA5MajorELSO_0EEESP_NSM_INSN_7ScaleInELSQ_0EEESR_EEEEEENS4_6LayoutISC_NS5_IJNSA_ILi0EEESV_SV_EEEEENS5_IJNS4_10UnderscoreESY_SY_EEEEENS4_13SM90_TMA_LOADENS4_14ComposedLayoutINS4_7SwizzleILi3ELi4ELi3EEENS4_18smem_ptr_flag_bitsILi8EEENSU_INS5_IJNSA_ILi8EEESE_EEENS5_IJSE_SB_EEEEEEEvNS4_8identityES11_S1B_vS1C_EENS_8epilogue10collective18CollectiveEpilogueINS1E_23Sm100TmaWarpSpecializedILi2ELi2ELi64ELb0ELb0EEEJSF_NS5_IJNSU_ISE_SB_EENSU_INSA_ILi64EEESB_EEEEESG_SH_SG_SH_NS1E_6fusion15FusionCallbacksIS1I_NS1N_17LinearCombinationISG_fSG_fLNS_15FloatRoundStyleE2EEESF_S1M_JEEENS4_5SM1004TMEM4LOAD26SM100_TMEM_LOAD_32dp32b64xES11_NS12_INS13_ILi2ELi4ELi3EEES16_NSU_INS5_IJS17_S1K_EEENS5_IJS1K_SB_EEEEEEENS4_39AutoVectorizingCopyWithAssumedAlignmentILi128EEENS4_14SM90_TMA_STOREES21_S23_S23_EEEvvEEEEvNT_6ParamsE --------------------------
	.section	.nv.shared._ZN7cutlass13device_kernelINS_4gemm6kernel13GemmUniversalIN4cute5tupleIJiiiiEEENS1_10collective13CollectiveMmaINS1_35MainloopSm100TmaUmmaWarpSpecializedILi5ELi2ELi4ENS5_IJNS4_1CILi1EEESB_SB_EEEEENS5_IJNSA_ILi128EEESE_SE_EEENS_12float_e4m3_tENS5_IJlSB_lEEESG_SH_NS4_8TiledMMAINS4_8MMA_AtomIJNS4_10MMA_TraitsINS4_19SM100_MMA_F8F6F4_SSEJSG_SG_fSE_SE_NS4_17integral_constantINS4_4UMMA5MajorELSO_0EEESP_NSM_INSN_7ScaleInELSQ_0EEESR_EEEEEENS4_6LayoutISC_NS5_IJNSA_ILi0EEESV_SV_EEEEENS5_IJNS4_10UnderscoreESY_SY_EEEEENS4_13SM90_TMA_LOADENS4_14ComposedLayoutINS4_7SwizzleILi3ELi4ELi3EEENS4_18smem_ptr_flag_bitsILi8EEENSU_INS5_IJNSA_ILi8EEESE_EEENS5_IJSE_SB_EEEEEEEvNS4_8identityES11_S1B_vS1C_EENS_8epilogue10collective18CollectiveEpilogueINS1E_23Sm100TmaWarpSpecializedILi2ELi2ELi64ELb0ELb0EEEJSF_NS5_IJNSU_ISE_SB_EENSU_INSA_ILi64EEESB_EEEEESG_SH_SG_SH_NS1E_6fusion15FusionCallbacksIS1I_NS1N_17LinearCombinationISG_fSG_fLNS_15FloatRoundStyleE2EEESF_S1M_JEEENS4_5SM1004TMEM4LOAD26SM100_TMEM_LOAD_32dp32b64xES11_NS12_INS13_ILi2ELi4ELi3EEES16_NSU_INS5_IJS17_S1K_EEENS5_IJS1K_SB_EEEEEEENS4_39AutoVectorizingCopyWithAssumedAlignmentILi128EEENS4_14SM90_TMA_STOREES21_S23_S23_EEEvvEEEEvNT_6ParamsE,"aw",@nobits
	.sectionflags	@""
	.align	16
	.zero		1024


//--------------------- .nv.shared.reserved.0     --------------------------
	.section	.nv.shared.reserved.0,"aw",@nobits
	.weak		__nv_reservedSMEM_offset_0_alias
	.size		__nv_reservedSMEM_offset_0_alias, 0, 64
	.other		__nv_reservedSMEM_offset_0_alias,@"STO_CUDA_RESERVED_SHARED STV_DEFAULT"
__nv_reservedSMEM_offset_0_alias:
	.zero		0
.nv.shared.reserved.0:
	.zero		64
	.weak		__nv_reservedSMEM_tcgen05_partition
	.type		__nv_reservedSMEM_tcgen05_partition,@object
	.size		__nv_reservedSMEM_tcgen05_partition,(.L_0 - __nv_reservedSMEM_tcgen05_partition)
__nv_reservedSMEM_tcgen05_partition:
	.zero		32
.L_0:


//--------------------- .nv.global                --------------------------
	.section	.nv.global,"aw",@nobits
.nv.global:
	.type		_ZN39_INTERNAL_2ba7fe8a_4_k_cu_8818ddbb_79484cute1_E,@object
	.size		_ZN39_INTERNAL_2ba7fe8a_4_k_cu_8818ddbb_79484cute1_E,(_ZN39_INTERNAL_2ba7fe8a_4_k_cu_8818ddbb_79484cuda3std3__45__cpo6cbeginE - _ZN39_INTERNAL_2ba7fe8a_4_k_cu_8818ddbb_79484cute1_E)
_ZN39_INTERNAL_2ba7fe8a_4_k_cu_8818ddbb_79484cute1_E:
	.zero		1
	.type		_ZN39_INTERNAL_2ba7fe8a_4_k_cu_8818ddbb_79484cuda3std3__45__cpo6cbeginE,@object
	.size		_ZN39_INTERNAL_2ba7fe8a_4_k_cu_8818ddbb_79484cuda3std3__45__cpo6cbeginE,(_ZN39_INTERNAL_2ba7fe8a_4_k_cu_8818ddbb_79484cuda3std3__48in_placeE - _ZN39_INTERNAL_2ba7fe8a_4_k_cu_8818ddbb_79484cuda3std3__45__cpo6cbeginE)
_ZN39_INTERNAL_2ba7fe8a_4_k_cu_8818ddbb_79484cuda3std3__45__cpo6cbeginE:
	.zero		1
	.type		_ZN39_INTERNAL_2ba7fe8a_4_k_cu_8818ddbb_79484cuda3std3__48in_placeE,@object
	.size		_ZN39_INTERNAL_2ba7fe8a_4_k_cu_8818ddbb_79484cuda3std3__48in_placeE,(_ZN39_INTERNAL_2ba7fe8a_4_k_cu_8818ddbb_79484cuda3std6ranges3__45__cpo9iter_moveE - _ZN39_INTERNAL_2ba7fe8a_4_k_cu_8818ddbb_79484cuda3std3__48in_placeE)
_ZN39_INTERNAL_2ba7fe8a_4_k_cu_8818ddbb_79484cuda3std3__48in_placeE:
	.zero		1
	.type		_ZN39_INTERNAL_2ba7fe8a_4_k_cu_8818ddbb_79484cuda3std6ranges3__45__cpo9iter_moveE,@object
	.size		_ZN39_INTERNAL_2ba7fe8a_4_k_cu_8818ddbb_79484cuda3std6ranges3__45__cpo9iter_moveE,(_ZN39_INTERNAL_2ba7fe8a_4_k_cu_8818ddbb_79484cuda3std3__45__cpo5beginE - _ZN39_INTERNAL_2ba7fe8a_4_k_cu_8818ddbb_79484cuda3std6ranges3__45__cpo9iter_moveE)
_ZN39_INTERNAL_2ba7fe8a_4_k_cu_8818ddbb_79484cuda3std6ranges3__45__cpo9iter_moveE:
	.zero		1
	.type		_ZN39_INTERNAL_2ba7fe8a_4_k_cu_8818ddbb_79484cuda3std3__45__cpo5beginE,@object
	.size		_ZN39_INTERNAL_2ba7fe8a_4_k_cu_8818ddbb_79484cuda3std3__45__cpo5beginE,(_ZN39_INTERNAL_2ba7fe8a_4_k_cu_8818ddbb_79484cuda3std3__441_GLOBAL__N__2ba7fe8a_4_k_cu_8818ddbb_79486ignoreE - _ZN39_INTERNAL_2ba7fe8a_4_k_cu_8818ddbb_79484cuda3std3__45__cpo5beginE)
_ZN39_INTERNAL_2ba7fe8a_4_k_cu_8818ddbb_79484cuda3std3__45__cpo5beginE:
	.zero		1
	.type		_ZN39_INTERNAL_2ba7fe8a_4_k_cu_8818ddbb_79484cuda3std3__441_GLOBAL__N__2ba7fe8a_4_k_cu_8818ddbb_79486ignoreE,@object
	.size		_ZN39_INTERNAL_2ba7fe8a_4_k_cu_8818ddbb_79484cuda3std3__441_GLOBAL__N__2ba7fe8a_4_k_cu_8818ddbb_79486ignoreE,(_ZN39_INTERNAL_2ba7fe8a_4_k_cu_8818ddbb_79484cute7productE - _ZN39_INTERNAL_2ba7fe8a_4_k_cu_8818ddbb_79484cuda3std3__441_GLOBAL__N__2ba7fe8a_4_k_cu_8818ddbb_79486ignoreE)
_ZN39_INTERNAL_2ba7fe8a_4_k_cu_8818ddbb_79484cuda3std3__441_GLOBAL__N__2ba7fe8a_4_k_cu_8818ddbb_79486ignoreE:
	.zero		1
	.type		_ZN39_INTERNAL_2ba7fe8a_4_k_cu_8818ddbb_79484cute7productE,@object
	.size		_ZN39_INTERNAL_2ba7fe8a_4_k_cu_8818ddbb_79484cute7productE,(_ZN39_INTERNAL_2ba7fe8a_4_k_cu_8818ddbb_79484cuda3std3__45__cpo3endE - _ZN39_INTERNAL_2ba7fe8a_4_k_cu_8818ddbb_79484cute7productE)
_ZN39_INTERNAL_2ba7fe8a_4_k_cu_8818ddbb_79484cute7productE:
	.zero		1
	.type		_ZN39_INTERNAL_2ba7fe8a_4_k_cu_8818ddbb_79484cuda3std3__45__cpo3endE,@object
	.size		_ZN39_INTERNAL_2ba7fe8a_4_k_cu_8818ddbb_79484cuda3std3__45__cpo3endE,(_ZN39_INTERNAL_2ba7fe8a_4_k_cu_8818ddbb_79484cuda3std3__419piecewise_constructE - _ZN39_INTERNAL_2ba7fe8a_4_k_cu_8818ddbb_79484cuda3std3__45__cpo3endE)
_ZN39_INTERNAL_2ba7fe8a_4_k_cu_8818ddbb_79484cuda3std3__45__cpo3endE:
	.zero		1
	.type		_ZN39_INTERNAL_2ba7fe8a_4_k_cu_8818ddbb_79484cuda3std3__419piecewise_constructE,@object
	.size		_ZN39_INTERNAL_2ba7fe8a_4_k_cu_8818ddbb_79484cuda3std3__419piecewise_constructE,(_ZN39_INTERNAL_2ba7fe8a_4_k_cu_8818ddbb_79484cuda3std3__45__cpo4cendE - _ZN39_INTERNAL_2ba7fe8a_4_k_cu_8818ddbb_79484cuda3std3__419piecewise_constructE)
_ZN39_INTERNAL_2ba7fe8a_4_k_cu_8818ddbb_79484cuda3std3__419piecewise_constructE:
	.zero		1
	.type		_ZN39_INTERNAL_2ba7fe8a_4_k_cu_8818ddbb_79484cuda3std3__45__cpo4cendE,@object
	.size		_ZN39_INTERNAL_2ba7fe8a_4_k_cu_8818ddbb_79484cuda3std3__45__cpo4cendE,(_ZN39_INTERNAL_2ba7fe8a_4_k_cu_8818ddbb_79484cuda3std6ranges3__45__cpo4swapE - _ZN39_INTERNAL_2ba7fe8a_4_k_cu_8818ddbb_79484cuda3std3__45__cpo4cendE)
_ZN39_INTERNAL_2ba7fe8a_4_k_cu_8818ddbb_79484cuda3std3__45__cpo4cendE:
	.zero		1
	.type		_ZN39_INTERNAL_2ba7fe8a_4_k_cu_8818ddbb_79484cuda3std6ranges3__45__cpo4swapE,@object
	.size		_ZN39_INTERNAL_2ba7fe8a_4_k_cu_8818ddbb_79484cuda3std6ranges3__45__cpo4swapE,(.L_10 - _ZN39_INTERNAL_2ba7fe8a_4_k_cu_8818ddbb_79484cuda3std6ranges3__45__cpo4swapE)
_ZN39_INTERNAL_2ba7fe8a_4_k_cu_8818ddbb_79484cuda3std6ranges3__45__cpo4swapE:
	.zero		1
.L_10:


//--------------------- .nv.constant0._ZN7cutlass13device_kernelINS_4gemm6kernel13GemmUniversalIN4cute5tupleIJiiiiEEENS1_10collective13CollectiveMmaINS1_35MainloopSm100TmaUmmaWarpSpecializedILi5ELi2ELi4ENS5_IJNS4_1CILi1EEESB_SB_EEEEENS5_IJNSA_ILi128EEESE_SE_EEENS_12float_e4m3_tENS5_IJlSB_lEEESG_SH_NS4_8TiledMMAINS4_8MMA_AtomIJNS4_10MMA_TraitsINS4_19SM100_MMA_F8F6F4_SSEJSG_SG_fSE_SE_NS4_17integral_constantINS4_4UMMA5MajorELSO_0EEESP_NSM_INSN_7ScaleInELSQ_0EEESR_EEEEEENS4_6LayoutISC_NS5_IJNSA_ILi0EEESV_SV_EEEEENS5_IJNS4_10UnderscoreESY_SY_EEEEENS4_13SM90_TMA_LOADENS4_14ComposedLayoutINS4_7SwizzleILi3ELi4ELi3EEENS4_18smem_ptr_flag_bitsILi8EEENSU_INS5_IJNSA_ILi8EEESE_EEENS5_IJSE_SB_EEEEEEEvNS4_8identityES11_S1B_vS1C_EENS_8epilogue10collective18CollectiveEpilogueINS1E_23Sm100TmaWarpSpecializedILi2ELi2ELi64ELb0ELb0EEEJSF_NS5_IJNSU_ISE_SB_EENSU_INSA_ILi64EEESB_EEEEESG_SH_SG_SH_NS1E_6fusion15FusionCallbacksIS1I_NS1N_17LinearCombinationISG_fSG_fLNS_15FloatRoundStyleE2EEESF_S1M_JEEENS4_5SM1004TMEM4LOAD26SM100_TMEM_LOAD_32dp32b64xES11_NS12_INS13_ILi2ELi4ELi3EEES16_NSU_INS5_IJS17_S1K_EEENS5_IJS1K_SB_EEEEEEENS4_39AutoVectorizingCopyWithAssumedAlignmentILi128EEENS4_14SM90_TMA_STOREES21_S23_S23_EEEvvEEEEvNT_6ParamsE --------------------------
	.section	.nv.constant0._ZN7cutlass13device_kernelINS_4gemm6kernel13GemmUniversalIN4cute5tupleIJiiiiEEENS1_10collective13CollectiveMmaINS1_35MainloopSm100TmaUmmaWarpSpecializedILi5ELi2ELi4ENS5_IJNS4_1CILi1EEESB_SB_EEEEENS5_IJNSA_ILi128EEESE_SE_EEENS_12float_e4m3_tENS5_IJlSB_lEEESG_SH_NS4_8TiledMMAINS4_8MMA_AtomIJNS4_10MMA_TraitsINS4_19SM100_MMA_F8F6F4_SSEJSG_SG_fSE_SE_NS4_17integral_constantINS4_4UMMA5MajorELSO_0EEESP_NSM_INSN_7ScaleInELSQ_0EEESR_EEEEEENS4_6LayoutISC_NS5_IJNSA_ILi0EEESV_SV_EEEEENS5_IJNS4_10UnderscoreESY_SY_EEEEENS4_13SM90_TMA_LOADENS4_14ComposedLayoutINS4_7SwizzleILi3ELi4ELi3EEENS4_18smem_ptr_flag_bitsILi8EEENSU_INS5_IJNSA_ILi8EEESE_EEENS5_IJSE_SB_EEEEEEEvNS4_8identityES11_S1B_vS1C_EENS_8epilogue10collective18CollectiveEpilogueINS1E_23Sm100TmaWarpSpecializedILi2ELi2ELi64ELb0ELb0EEEJSF_NS5_IJNSU_ISE_SB_EENSU_INSA_ILi64EEESB_EEEEESG_SH_SG_SH_NS1E_6fusion15FusionCallbacksIS1I_NS1N_17LinearCombinationISG_fSG_fLNS_15FloatRoundStyleE2EEESF_S1M_JEEENS4_5SM1004TMEM4LOAD26SM100_TMEM_LOAD_32dp32b64xES11_NS12_INS13_ILi2ELi4ELi3EEES16_NSU_INS5_IJS17_S1K_EEENS5_IJS1K_SB_EEEEEEENS4_39AutoVectorizingCopyWithAssumedAlignmentILi128EEENS4_14SM90_TMA_STOREES21_S23_S23_EEEvvEEEEvNT_6ParamsE,"a",@progbits
	.sectionflags	@""
	.align	4
.nv.constant0._ZN7cutlass13device_kernelINS_4gemm6kernel13GemmUniversalIN4cute5tupleIJiiiiEEENS1_10collective13CollectiveMmaINS1_35MainloopSm100TmaUmmaWarpSpecializedILi5ELi2ELi4ENS5_IJNS4_1CILi1EEESB_SB_EEEEENS5_IJNSA_ILi128EEESE_SE_EEENS_12float_e4m3_tENS5_IJlSB_lEEESG_SH_NS4_8TiledMMAINS4_8MMA_AtomIJNS4_10MMA_TraitsINS4_19SM100_MMA_F8F6F4_SSEJSG_SG_fSE_SE_NS4_17integral_constantINS4_4UMMA5MajorELSO_0EEESP_NSM_INSN_7ScaleInELSQ_0EEESR_EEEEEENS4_6LayoutISC_NS5_IJNSA_ILi0EEESV_SV_EEEEENS5_IJNS4_10UnderscoreESY_SY_EEEEENS4_13SM90_TMA_LOADENS4_14ComposedLayoutINS4_7SwizzleILi3ELi4ELi3EEENS4_18smem_ptr_flag_bitsILi8EEENSU_INS5_IJNSA_ILi8EEESE_EEENS5_IJSE_SB_EEEEEEEvNS4_8identityES11_S1B_vS1C_EENS_8epilogue10collective18CollectiveEpilogueINS1E_23Sm100TmaWarpSpecializedILi2ELi2ELi64ELb0ELb0EEEJSF_NS5_IJNSU_ISE_SB_EENSU_INSA_ILi64EEESB_EEEEESG_SH_SG_SH_NS1E_6fusion15FusionCallbacksIS1I_NS1N_17LinearCombinationISG_fSG_fLNS_15FloatRoundStyleE2EEESF_S1M_JEEENS4_5SM1004TMEM4LOAD26SM100_TMEM_LOAD_32dp32b64xES11_NS12_INS13_ILi2ELi4ELi3EEES16_NSU_INS5_IJS17_S1K_EEENS5_IJS1K_SB_EEEEEEENS4_39AutoVectorizingCopyWithAssumedAlignmentILi128EEENS4_14SM90_TMA_STOREES21_S23_S23_EEEvvEEEEvNT_6ParamsE:
	.zero		2944


//--------------------- SYMBOLS --------------------------

	.type		.nv.reservedSmem.offset0,@object
	.size		.nv.reservedSmem.offset0,0x4
	.type		.nv.reservedSmem.cap,@object
	.size		.nv.reservedSmem.cap,0x4
	.type		__assertfail,@function
